//
// Generated by NVIDIA NVVM Compiler
//
// Compiler Build ID: CL-36424714
// Cuda compilation tools, release 13.0, V13.0.88
// Based on NVVM 20.0.0
//

.version 9.0
.target sm_100
.address_size 64

	// .globl	_Z11kernel_meaniiPdS_S_S_

.visible .entry _Z11kernel_meaniiPdS_S_S_(
	.param .u32 _Z11kernel_meaniiPdS_S_S__param_0,
	.param .u32 _Z11kernel_meaniiPdS_S_S__param_1,
	.param .u64 .ptr .align 1 _Z11kernel_meaniiPdS_S_S__param_2,
	.param .u64 .ptr .align 1 _Z11kernel_meaniiPdS_S_S__param_3,
	.param .u64 .ptr .align 1 _Z11kernel_meaniiPdS_S_S__param_4,
	.param .u64 .ptr .align 1 _Z11kernel_meaniiPdS_S_S__param_5
)
{
	.reg .pred 	%p<11>;
	.reg .b32 	%r<38>;
	.reg .b64 	%rd<44>;
	.reg .b64 	%fd<76>;

	ld.param.u32 	%r23, [_Z11kernel_meaniiPdS_S_S__param_0];
	ld.param.u32 	%r24, [_Z11kernel_meaniiPdS_S_S__param_1];
	ld.param.u64 	%rd4, [_Z11kernel_meaniiPdS_S_S__param_2];
	ld.param.u64 	%rd3, [_Z11kernel_meaniiPdS_S_S__param_4];
	cvta.to.global.u64 	%rd1, %rd4;
	mov.u32 	%r25, %ntid.x;
	mov.u32 	%r26, %ctaid.x;
	mov.u32 	%r27, %tid.x;
	mad.lo.s32 	%r1, %r25, %r26, %r27;
	setp.ge.s32 	%p1, %r1, %r23;
	@%p1 bra 	$L__BB0_15;
	cvta.to.global.u64 	%rd5, %rd3;
	mul.wide.s32 	%rd6, %r1, 8;
	add.s64 	%rd2, %rd5, %rd6;
	mov.b64 	%rd7, 0;
	st.global.u64 	[%rd2], %rd7;
	setp.lt.s32 	%p2, %r24, 1;
	mov.f64 	%fd75, 0d0000000000000000;
	@%p2 bra 	$L__BB0_14;
	and.b32  	%r2, %r24, 15;
	setp.lt.u32 	%p3, %r24, 16;
	mov.b32 	%r34, 0;
	mov.f64 	%fd75, 0d0000000000000000;
	@%p3 bra 	$L__BB0_5;
	and.b32  	%r34, %r24, 2147483632;
	neg.s32 	%r32, %r34;
	shl.b32 	%r5, %r23, 4;
	mov.f64 	%fd75, 0d0000000000000000;
	mul.wide.s32 	%rd10, %r23, 8;
	mov.u32 	%r31, %r1;
$L__BB0_4:
	.pragma "nounroll";
	mul.wide.s32 	%rd8, %r31, 8;
	add.s64 	%rd9, %rd1, %rd8;
	ld.global.f64 	%fd14, [%rd9];
	add.f64 	%fd15, %fd14, %fd75;
	st.global.f64 	[%rd2], %fd15;
	add.s64 	%rd11, %rd9, %rd10;
	ld.global.f64 	%fd16, [%rd11];
	add.f64 	%fd17, %fd16, %fd15;
	st.global.f64 	[%rd2], %fd17;
	add.s64 	%rd12, %rd11, %rd10;
	ld.global.f64 	%fd18, [%rd12];
	add.f64 	%fd19, %fd18, %fd17;
	st.global.f64 	[%rd2], %fd19;
	add.s64 	%rd13, %rd12, %rd10;
	ld.global.f64 	%fd20, [%rd13];
	add.f64 	%fd21, %fd20, %fd19;
	st.global.f64 	[%rd2], %fd21;
	add.s64 	%rd14, %rd13, %rd10;
	ld.global.f64 	%fd22, [%rd14];
	add.f64 	%fd23, %fd22, %fd21;
	st.global.f64 	[%rd2], %fd23;
	add.s64 	%rd15, %rd14, %rd10;
	ld.global.f64 	%fd24, [%rd15];
	add.f64 	%fd25, %fd24, %fd23;
	st.global.f64 	[%rd2], %fd25;
	add.s64 	%rd16, %rd15, %rd10;
	ld.global.f64 	%fd26, [%rd16];
	add.f64 	%fd27, %fd26, %fd25;
	st.global.f64 	[%rd2], %fd27;
	add.s64 	%rd17, %rd16, %rd10;
	ld.global.f64 	%fd28, [%rd17];
	add.f64 	%fd29, %fd28, %fd27;
	st.global.f64 	[%rd2], %fd29;
	add.s64 	%rd18, %rd17, %rd10;
	ld.global.f64 	%fd30, [%rd18];
	add.f64 	%fd31, %fd30, %fd29;
	st.global.f64 	[%rd2], %fd31;
	add.s64 	%rd19, %rd18, %rd10;
	ld.global.f64 	%fd32, [%rd19];
	add.f64 	%fd33, %fd32, %fd31;
	st.global.f64 	[%rd2], %fd33;
	add.s64 	%rd20, %rd19, %rd10;
	ld.global.f64 	%fd34, [%rd20];
	add.f64 	%fd35, %fd34, %fd33;
	st.global.f64 	[%rd2], %fd35;
	add.s64 	%rd21, %rd20, %rd10;
	ld.global.f64 	%fd36, [%rd21];
	add.f64 	%fd37, %fd36, %fd35;
	st.global.f64 	[%rd2], %fd37;
	add.s64 	%rd22, %rd21, %rd10;
	ld.global.f64 	%fd38, [%rd22];
	add.f64 	%fd39, %fd38, %fd37;
	st.global.f64 	[%rd2], %fd39;
	add.s64 	%rd23, %rd22, %rd10;
	ld.global.f64 	%fd40, [%rd23];
	add.f64 	%fd41, %fd40, %fd39;
	st.global.f64 	[%rd2], %fd41;
	add.s64 	%rd24, %rd23, %rd10;
	ld.global.f64 	%fd42, [%rd24];
	add.f64 	%fd43, %fd42, %fd41;
	st.global.f64 	[%rd2], %fd43;
	add.s64 	%rd25, %rd24, %rd10;
	ld.global.f64 	%fd44, [%rd25];
	add.f64 	%fd75, %fd44, %fd43;
	st.global.f64 	[%rd2], %fd75;
	add.s32 	%r32, %r32, 16;
	add.s32 	%r31, %r31, %r5;
	setp.ne.s32 	%p4, %r32, 0;
	@%p4 bra 	$L__BB0_4;
$L__BB0_5:
	setp.eq.s32 	%p5, %r2, 0;
	@%p5 bra 	$L__BB0_14;
	and.b32  	%r11, %r24, 7;
	setp.lt.u32 	%p6, %r2, 8;
	@%p6 bra 	$L__BB0_8;
	mad.lo.s32 	%r29, %r34, %r23, %r1;
	mul.wide.s32 	%rd26, %r29, 8;
	add.s64 	%rd27, %rd1, %rd26;
	ld.global.f64 	%fd45, [%rd27];
	add.f64 	%fd46, %fd45, %fd75;
	st.global.f64 	[%rd2], %fd46;
	mul.wide.s32 	%rd28, %r23, 8;
	add.s64 	%rd29, %rd27, %rd28;
	ld.global.f64 	%fd47, [%rd29];
	add.f64 	%fd48, %fd47, %fd46;
	st.global.f64 	[%rd2], %fd48;
	add.s64 	%rd30, %rd29, %rd28;
	ld.global.f64 	%fd49, [%rd30];
	add.f64 	%fd50, %fd49, %fd48;
	st.global.f64 	[%rd2], %fd50;
	add.s64 	%rd31, %rd30, %rd28;
	ld.global.f64 	%fd51, [%rd31];
	add.f64 	%fd52, %fd51, %fd50;
	st.global.f64 	[%rd2], %fd52;
	add.s64 	%rd32, %rd31, %rd28;
	ld.global.f64 	%fd53, [%rd32];
	add.f64 	%fd54, %fd53, %fd52;
	st.global.f64 	[%rd2], %fd54;
	add.s64 	%rd33, %rd32, %rd28;
	ld.global.f64 	%fd55, [%rd33];
	add.f64 	%fd56, %fd55, %fd54;
	st.global.f64 	[%rd2], %fd56;
	add.s64 	%rd34, %rd33, %rd28;
	ld.global.f64 	%fd57, [%rd34];
	add.f64 	%fd58, %fd57, %fd56;
	st.global.f64 	[%rd2], %fd58;
	add.s64 	%rd35, %rd34, %rd28;
	ld.global.f64 	%fd59, [%rd35];
	add.f64 	%fd75, %fd59, %fd58;
	st.global.f64 	[%rd2], %fd75;
	add.s32 	%r34, %r34, 8;
$L__BB0_8:
	setp.eq.s32 	%p7, %r11, 0;
	@%p7 bra 	$L__BB0_14;
	and.b32  	%r14, %r24, 3;
	setp.lt.u32 	%p8, %r11, 4;
	@%p8 bra 	$L__BB0_11;
	mad.lo.s32 	%r30, %r34, %r23, %r1;
	mul.wide.s32 	%rd36, %r30, 8;
	add.s64 	%rd37, %rd1, %rd36;
	ld.global.f64 	%fd60, [%rd37];
	add.f64 	%fd61, %fd60, %fd75;
	st.global.f64 	[%rd2], %fd61;
	mul.wide.s32 	%rd38, %r23, 8;
	add.s64 	%rd39, %rd37, %rd38;
	ld.global.f64 	%fd62, [%rd39];
	add.f64 	%fd63, %fd62, %fd61;
	st.global.f64 	[%rd2], %fd63;
	add.s64 	%rd40, %rd39, %rd38;
	ld.global.f64 	%fd64, [%rd40];
	add.f64 	%fd65, %fd64, %fd63;
	st.global.f64 	[%rd2], %fd65;
	add.s64 	%rd41, %rd40, %rd38;
	ld.global.f64 	%fd66, [%rd41];
	add.f64 	%fd75, %fd66, %fd65;
	st.global.f64 	[%rd2], %fd75;
	add.s32 	%r34, %r34, 4;
$L__BB0_11:
	setp.eq.s32 	%p9, %r14, 0;
	@%p9 bra 	$L__BB0_14;
	mad.lo.s32 	%r37, %r34, %r23, %r1;
	neg.s32 	%r36, %r14;
$L__BB0_13:
	.pragma "nounroll";
	mul.wide.s32 	%rd42, %r37, 8;
	add.s64 	%rd43, %rd1, %rd42;
	ld.global.f64 	%fd67, [%rd43];
	add.f64 	%fd75, %fd67, %fd75;
	st.global.f64 	[%rd2], %fd75;
	add.s32 	%r37, %r37, %r23;
	add.s32 	%r36, %r36, 1;
	setp.ne.s32 	%p10, %r36, 0;
	@%p10 bra 	$L__BB0_13;
$L__BB0_14:
	cvt.rn.f64.s32 	%fd68, %r24;
	div.rn.f64 	%fd69, %fd75, %fd68;
	st.global.f64 	[%rd2], %fd69;
$L__BB0_15:
	ret;

}
	// .globl	_Z13kernel_stddeviiPdS_S_S_
.visible .entry _Z13kernel_stddeviiPdS_S_S_(
	.param .u32 _Z13kernel_stddeviiPdS_S_S__param_0,
	.param .u32 _Z13kernel_stddeviiPdS_S_S__param_1,
	.param .u64 .ptr .align 1 _Z13kernel_stddeviiPdS_S_S__param_2,
	.param .u64 .ptr .align 1 _Z13kernel_stddeviiPdS_S_S__param_3,
	.param .u64 .ptr .align 1 _Z13kernel_stddeviiPdS_S_S__param_4,
	.param .u64 .ptr .align 1 _Z13kernel_stddeviiPdS_S_S__param_5
)
{
	.reg .pred 	%p<12>;
	.reg .b32 	%r<31>;
	.reg .b64 	%rd<35>;
	.reg .b64 	%fd<77>;

	ld.param.u32 	%r16, [_Z13kernel_stddeviiPdS_S_S__param_0];
	ld.param.u32 	%r17, [_Z13kernel_stddeviiPdS_S_S__param_1];
	ld.param.u64 	%rd6, [_Z13kernel_stddeviiPdS_S_S__param_2];
	ld.param.u64 	%rd4, [_Z13kernel_stddeviiPdS_S_S__param_4];
	ld.param.u64 	%rd5, [_Z13kernel_stddeviiPdS_S_S__param_5];
	cvta.to.global.u64 	%rd1, %rd6;
	mov.u32 	%r18, %ntid.x;
	mov.u32 	%r19, %ctaid.x;
	mov.u32 	%r20, %tid.x;
	mad.lo.s32 	%r1, %r18, %r19, %r20;
	setp.ge.s32 	%p1, %r1, %r16;
	@%p1 bra 	$L__BB1_15;
	cvta.to.global.u64 	%rd7, %rd5;
	mul.wide.s32 	%rd8, %r1, 8;
	add.s64 	%rd2, %rd7, %rd8;
	mov.b64 	%rd9, 0;
	st.global.u64 	[%rd2], %rd9;
	setp.lt.s32 	%p2, %r17, 1;
	mov.f64 	%fd76, 0d0000000000000000;
	@%p2 bra 	$L__BB1_13;
	cvta.to.global.u64 	%rd10, %rd4;
	add.s64 	%rd3, %rd10, %rd8;
	and.b32  	%r2, %r17, 7;
	setp.lt.u32 	%p3, %r17, 8;
	mov.b32 	%r29, 0;
	mov.f64 	%fd76, 0d0000000000000000;
	@%p3 bra 	$L__BB1_5;
	and.b32  	%r29, %r17, 2147483640;
	neg.s32 	%r27, %r29;
	shl.b32 	%r5, %r16, 3;
	mov.f64 	%fd76, 0d0000000000000000;
	mul.wide.s32 	%rd14, %r16, 8;
	mov.u32 	%r26, %r1;
$L__BB1_4:
	.pragma "nounroll";
	mul.wide.s32 	%rd12, %r26, 8;
	add.s64 	%rd13, %rd1, %rd12;
	ld.global.f64 	%fd13, [%rd13];
	ld.global.f64 	%fd14, [%rd3];
	sub.f64 	%fd15, %fd13, %fd14;
	fma.rn.f64 	%fd16, %fd15, %fd15, %fd76;
	st.global.f64 	[%rd2], %fd16;
	add.s64 	%rd15, %rd13, %rd14;
	ld.global.f64 	%fd17, [%rd15];
	ld.global.f64 	%fd18, [%rd3];
	sub.f64 	%fd19, %fd17, %fd18;
	fma.rn.f64 	%fd20, %fd19, %fd19, %fd16;
	st.global.f64 	[%rd2], %fd20;
	add.s64 	%rd16, %rd15, %rd14;
	ld.global.f64 	%fd21, [%rd16];
	ld.global.f64 	%fd22, [%rd3];
	sub.f64 	%fd23, %fd21, %fd22;
	fma.rn.f64 	%fd24, %fd23, %fd23, %fd20;
	st.global.f64 	[%rd2], %fd24;
	add.s64 	%rd17, %rd16, %rd14;
	ld.global.f64 	%fd25, [%rd17];
	ld.global.f64 	%fd26, [%rd3];
	sub.f64 	%fd27, %fd25, %fd26;
	fma.rn.f64 	%fd28, %fd27, %fd27, %fd24;
	st.global.f64 	[%rd2], %fd28;
	add.s64 	%rd18, %rd17, %rd14;
	ld.global.f64 	%fd29, [%rd18];
	ld.global.f64 	%fd30, [%rd3];
	sub.f64 	%fd31, %fd29, %fd30;
	fma.rn.f64 	%fd32, %fd31, %fd31, %fd28;
	st.global.f64 	[%rd2], %fd32;
	add.s64 	%rd19, %rd18, %rd14;
	ld.global.f64 	%fd33, [%rd19];
	ld.global.f64 	%fd34, [%rd3];
	sub.f64 	%fd35, %fd33, %fd34;
	fma.rn.f64 	%fd36, %fd35, %fd35, %fd32;
	st.global.f64 	[%rd2], %fd36;
	add.s64 	%rd20, %rd19, %rd14;
	ld.global.f64 	%fd37, [%rd20];
	ld.global.f64 	%fd38, [%rd3];
	sub.f64 	%fd39, %fd37, %fd38;
	fma.rn.f64 	%fd40, %fd39, %fd39, %fd36;
	st.global.f64 	[%rd2], %fd40;
	add.s64 	%rd21, %rd20, %rd14;
	ld.global.f64 	%fd41, [%rd21];
	ld.global.f64 	%fd42, [%rd3];
	sub.f64 	%fd43, %fd41, %fd42;
	fma.rn.f64 	%fd76, %fd43, %fd43, %fd40;
	st.global.f64 	[%rd2], %fd76;
	add.s32 	%r27, %r27, 8;
	add.s32 	%r26, %r26, %r5;
	setp.ne.s32 	%p4, %r27, 0;
	@%p4 bra 	$L__BB1_4;
$L__BB1_5:
	setp.eq.s32 	%p5, %r2, 0;
	@%p5 bra 	$L__BB1_13;
	and.b32  	%r11, %r17, 3;
	setp.lt.u32 	%p6, %r2, 4;
	@%p6 bra 	$L__BB1_8;
	mad.lo.s32 	%r22, %r29, %r16, %r1;
	mul.wide.s32 	%rd22, %r22, 8;
	add.s64 	%rd23, %rd1, %rd22;
	ld.global.f64 	%fd44, [%rd23];
	ld.global.f64 	%fd45, [%rd3];
	sub.f64 	%fd46, %fd44, %fd45;
	fma.rn.f64 	%fd47, %fd46, %fd46, %fd76;
	st.global.f64 	[%rd2], %fd47;
	mul.wide.s32 	%rd24, %r16, 8;
	add.s64 	%rd25, %rd23, %rd24;
	ld.global.f64 	%fd48, [%rd25];
	ld.global.f64 	%fd49, [%rd3];
	sub.f64 	%fd50, %fd48, %fd49;
	fma.rn.f64 	%fd51, %fd50, %fd50, %fd47;
	st.global.f64 	[%rd2], %fd51;
	add.s64 	%rd26, %rd25, %rd24;
	ld.global.f64 	%fd52, [%rd26];
	ld.global.f64 	%fd53, [%rd3];
	sub.f64 	%fd54, %fd52, %fd53;
	fma.rn.f64 	%fd55, %fd54, %fd54, %fd51;
	st.global.f64 	[%rd2], %fd55;
	add.s64 	%rd27, %rd26, %rd24;
	ld.global.f64 	%fd56, [%rd27];
	ld.global.f64 	%fd57, [%rd3];
	sub.f64 	%fd58, %fd56, %fd57;
	fma.rn.f64 	%fd76, %fd58, %fd58, %fd55;
	st.global.f64 	[%rd2], %fd76;
	add.s32 	%r29, %r29, 4;
$L__BB1_8:
	setp.eq.s32 	%p7, %r11, 0;
	@%p7 bra 	$L__BB1_13;
	setp.eq.s32 	%p8, %r11, 1;
	@%p8 bra 	$L__BB1_11;
	mad.lo.s32 	%r23, %r29, %r16, %r1;
	mul.wide.s32 	%rd28, %r23, 8;
	add.s64 	%rd29, %rd1, %rd28;
	ld.global.f64 	%fd59, [%rd29];
	ld.global.f64 	%fd60, [%rd3];
	sub.f64 	%fd61, %fd59, %fd60;
	fma.rn.f64 	%fd62, %fd61, %fd61, %fd76;
	st.global.f64 	[%rd2], %fd62;
	mul.wide.s32 	%rd30, %r16, 8;
	add.s64 	%rd31, %rd29, %rd30;
	ld.global.f64 	%fd63, [%rd31];
	ld.global.f64 	%fd64, [%rd3];
	sub.f64 	%fd65, %fd63, %fd64;
	fma.rn.f64 	%fd76, %fd65, %fd65, %fd62;
	st.global.f64 	[%rd2], %fd76;
	add.s32 	%r29, %r29, 2;
$L__BB1_11:
	and.b32  	%r24, %r17, 1;
	setp.eq.b32 	%p9, %r24, 1;
	not.pred 	%p10, %p9;
	@%p10 bra 	$L__BB1_13;
	mad.lo.s32 	%r25, %r29, %r16, %r1;
	mul.wide.s32 	%rd32, %r25, 8;
	add.s64 	%rd33, %rd1, %rd32;
	ld.global.f64 	%fd66, [%rd33];
	ld.global.f64 	%fd67, [%rd3];
	sub.f64 	%fd68, %fd66, %fd67;
	fma.rn.f64 	%fd76, %fd68, %fd68, %fd76;
$L__BB1_13:
	cvt.rn.f64.s32 	%fd69, %r17;
	div.rn.f64 	%fd70, %fd76, %fd69;
	sqrt.rn.f64 	%fd71, %fd70;
	st.global.f64 	[%rd2], %fd71;
	setp.gtu.f64 	%p11, %fd71, 0d3FB999999999999A;
	@%p11 bra 	$L__BB1_15;
	mov.b64 	%rd34, 4607182418800017408;
	st.global.u64 	[%rd2], %rd34;
$L__BB1_15:
	ret;

}
	// .globl	_Z13kernel_reduceiiPdS_S_S_
.visible .entry _Z13kernel_reduceiiPdS_S_S_(
	.param .u32 _Z13kernel_reduceiiPdS_S_S__param_0,
	.param .u32 _Z13kernel_reduceiiPdS_S_S__param_1,
	.param .u64 .ptr .align 1 _Z13kernel_reduceiiPdS_S_S__param_2,
	.param .u64 .ptr .align 1 _Z13kernel_reduceiiPdS_S_S__param_3,
	.param .u64 .ptr .align 1 _Z13kernel_reduceiiPdS_S_S__param_4,
	.param .u64 .ptr .align 1 _Z13kernel_reduceiiPdS_S_S__param_5
)
{
	.reg .pred 	%p<4>;
	.reg .b32 	%r<14>;
	.reg .b64 	%rd<12>;
	.reg .b64 	%fd<9>;

	ld.param.u32 	%r5, [_Z13kernel_reduceiiPdS_S_S__param_0];
	ld.param.u32 	%r4, [_Z13kernel_reduceiiPdS_S_S__param_1];
	ld.param.u64 	%rd1, [_Z13kernel_reduceiiPdS_S_S__param_2];
	ld.param.u64 	%rd2, [_Z13kernel_reduceiiPdS_S_S__param_4];
	ld.param.u64 	%rd3, [_Z13kernel_reduceiiPdS_S_S__param_5];
	mov.u32 	%r6, %ntid.x;
	mov.u32 	%r7, %ctaid.x;
	mov.u32 	%r8, %tid.x;
	mad.lo.s32 	%r1, %r6, %r7, %r8;
	mov.u32 	%r9, %ntid.y;
	mov.u32 	%r10, %ctaid.y;
	mov.u32 	%r11, %tid.y;
	mad.lo.s32 	%r12, %r9, %r10, %r11;
	setp.ge.s32 	%p1, %r1, %r4;
	setp.ge.s32 	%p2, %r12, %r5;
	or.pred  	%p3, %p1, %p2;
	@%p3 bra 	$L__BB2_2;
	cvta.to.global.u64 	%rd4, %rd2;
	cvta.to.global.u64 	%rd5, %rd1;
	cvta.to.global.u64 	%rd6, %rd3;
	mul.wide.u32 	%rd7, %r12, 8;
	add.s64 	%rd8, %rd4, %rd7;
	ld.global.f64 	%fd1, [%rd8];
	mad.lo.s32 	%r13, %r1, %r5, %r12;
	mul.wide.s32 	%rd9, %r13, 8;
	add.s64 	%rd10, %rd5, %rd9;
	ld.global.f64 	%fd2, [%rd10];
	sub.f64 	%fd3, %fd2, %fd1;
	st.global.f64 	[%rd10], %fd3;
	cvt.rn.f64.s32 	%fd4, %r4;
	sqrt.rn.f64 	%fd5, %fd4;
	add.s64 	%rd11, %rd6, %rd7;
	ld.global.f64 	%fd6, [%rd11];
	mul.f64 	%fd7, %fd5, %fd6;
	div.rn.f64 	%fd8, %fd3, %fd7;
	st.global.f64 	[%rd10], %fd8;
$L__BB2_2:
	ret;

}
	// .globl	_Z11kernel_diagiiPdS_S_S_
.visible .entry _Z11kernel_diagiiPdS_S_S_(
	.param .u32 _Z11kernel_diagiiPdS_S_S__param_0,
	.param .u32 _Z11kernel_diagiiPdS_S_S__param_1,
	.param .u64 .ptr .align 1 _Z11kernel_diagiiPdS_S_S__param_2,
	.param .u64 .ptr .align 1 _Z11kernel_diagiiPdS_S_S__param_3,
	.param .u64 .ptr .align 1 _Z11kernel_diagiiPdS_S_S__param_4,
	.param .u64 .ptr .align 1 _Z11kernel_diagiiPdS_S_S__param_5
)
{
	.reg .pred 	%p<2>;
	.reg .b32 	%r<7>;
	.reg .b64 	%rd<6>;

	ld.param.u32 	%r2, [_Z11kernel_diagiiPdS_S_S__param_0];
	ld.param.u64 	%rd1, [_Z11kernel_diagiiPdS_S_S__param_3];
	mov.u32 	%r3, %ntid.x;
	mov.u32 	%r4, %ctaid.x;
	mov.u32 	%r5, %tid.x;
	mad.lo.s32 	%r1, %r3, %r4, %r5;
	setp.ge.s32 	%p1, %r1, %r2;
	@%p1 bra 	$L__BB3_2;
	cvta.to.global.u64 	%rd2, %rd1;
	mad.lo.s32 	%r6, %r1, %r2, %r1;
	mul.wide.s32 	%rd3, %r6, 8;
	add.s64 	%rd4, %rd2, %rd3;
	mov.b64 	%rd5, 4607182418800017408;
	st.global.u64 	[%rd4], %rd5;
$L__BB3_2:
	ret;

}
	// .globl	_Z11kernel_corriiPdS_S_S_
.visible .entry _Z11kernel_corriiPdS_S_S_(
	.param .u32 _Z11kernel_corriiPdS_S_S__param_0,
	.param .u32 _Z11kernel_corriiPdS_S_S__param_1,
	.param .u64 .ptr .align 1 _Z11kernel_corriiPdS_S_S__param_2,
	.param .u64 .ptr .align 1 _Z11kernel_corriiPdS_S_S__param_3,
	.param .u64 .ptr .align 1 _Z11kernel_corriiPdS_S_S__param_4,
	.param .u64 .ptr .align 1 _Z11kernel_corriiPdS_S_S__param_5
)
{
	.reg .pred 	%p<13>;
	.reg .b32 	%r<46>;
	.reg .b64 	%rd<51>;
	.reg .b64 	%fd<59>;

	ld.param.u32 	%r20, [_Z11kernel_corriiPdS_S_S__param_0];
	ld.param.u32 	%r19, [_Z11kernel_corriiPdS_S_S__param_1];
	ld.param.u64 	%rd4, [_Z11kernel_corriiPdS_S_S__param_2];
	ld.param.u64 	%rd5, [_Z11kernel_corriiPdS_S_S__param_3];
	cvta.to.global.u64 	%rd1, %rd4;
	cvta.to.global.u64 	%rd2, %rd5;
	mov.u32 	%r21, %ntid.x;
	mov.u32 	%r22, %ctaid.x;
	mov.u32 	%r23, %tid.x;
	mad.lo.s32 	%r1, %r21, %r22, %r23;
	mov.u32 	%r24, %ntid.y;
	mov.u32 	%r25, %ctaid.y;
	mov.u32 	%r26, %tid.y;
	mad.lo.s32 	%r27, %r24, %r25, %r26;
	add.s32 	%r2, %r27, 1;
	add.s32 	%r28, %r2, %r1;
	add.s32 	%r29, %r20, -1;
	setp.ge.s32 	%p1, %r1, %r29;
	setp.ge.s32 	%p2, %r28, %r20;
	or.pred  	%p3, %p1, %p2;
	@%p3 bra 	$L__BB4_14;
	mad.lo.s32 	%r30, %r1, %r20, %r28;
	mul.wide.s32 	%rd6, %r30, 8;
	add.s64 	%rd3, %rd2, %rd6;
	mov.b64 	%rd7, 0;
	st.global.u64 	[%rd3], %rd7;
	setp.lt.s32 	%p4, %r19, 1;
	mov.f64 	%fd58, 0d0000000000000000;
	@%p4 bra 	$L__BB4_13;
	and.b32  	%r4, %r19, 7;
	setp.lt.u32 	%p5, %r19, 8;
	mov.b32 	%r44, 0;
	mov.f64 	%fd58, 0d0000000000000000;
	@%p5 bra 	$L__BB4_5;
	and.b32  	%r44, %r19, 2147483640;
	neg.s32 	%r42, %r44;
	shl.b32 	%r7, %r20, 3;
	mov.f64 	%fd58, 0d0000000000000000;
	mul.wide.s32 	%rd12, %r20, 8;
	mov.u32 	%r41, %r1;
$L__BB4_4:
	.pragma "nounroll";
	mul.wide.s32 	%rd8, %r41, 8;
	add.s64 	%rd9, %rd1, %rd8;
	ld.global.f64 	%fd13, [%rd9];
	shl.b32 	%r32, %r2, 3;
	cvt.u64.u32 	%rd10, %r32;
	add.s64 	%rd11, %rd9, %rd10;
	ld.global.f64 	%fd14, [%rd11];
	fma.rn.f64 	%fd15, %fd13, %fd14, %fd58;
	st.global.f64 	[%rd3], %fd15;
	add.s64 	%rd13, %rd9, %rd12;
	ld.global.f64 	%fd16, [%rd13];
	add.s64 	%rd14, %rd13, %rd10;
	ld.global.f64 	%fd17, [%rd14];
	fma.rn.f64 	%fd18, %fd16, %fd17, %fd15;
	st.global.f64 	[%rd3], %fd18;
	add.s64 	%rd15, %rd13, %rd12;
	ld.global.f64 	%fd19, [%rd15];
	add.s64 	%rd16, %rd15, %rd10;
	ld.global.f64 	%fd20, [%rd16];
	fma.rn.f64 	%fd21, %fd19, %fd20, %fd18;
	st.global.f64 	[%rd3], %fd21;
	add.s64 	%rd17, %rd15, %rd12;
	ld.global.f64 	%fd22, [%rd17];
	add.s64 	%rd18, %rd17, %rd10;
	ld.global.f64 	%fd23, [%rd18];
	fma.rn.f64 	%fd24, %fd22, %fd23, %fd21;
	st.global.f64 	[%rd3], %fd24;
	add.s64 	%rd19, %rd17, %rd12;
	ld.global.f64 	%fd25, [%rd19];
	add.s64 	%rd20, %rd19, %rd10;
	ld.global.f64 	%fd26, [%rd20];
	fma.rn.f64 	%fd27, %fd25, %fd26, %fd24;
	st.global.f64 	[%rd3], %fd27;
	add.s64 	%rd21, %rd19, %rd12;
	ld.global.f64 	%fd28, [%rd21];
	add.s64 	%rd22, %rd21, %rd10;
	ld.global.f64 	%fd29, [%rd22];
	fma.rn.f64 	%fd30, %fd28, %fd29, %fd27;
	st.global.f64 	[%rd3], %fd30;
	add.s64 	%rd23, %rd21, %rd12;
	ld.global.f64 	%fd31, [%rd23];
	add.s64 	%rd24, %rd23, %rd10;
	ld.global.f64 	%fd32, [%rd24];
	fma.rn.f64 	%fd33, %fd31, %fd32, %fd30;
	st.global.f64 	[%rd3], %fd33;
	add.s64 	%rd25, %rd23, %rd12;
	ld.global.f64 	%fd34, [%rd25];
	add.s64 	%rd26, %rd25, %rd10;
	ld.global.f64 	%fd35, [%rd26];
	fma.rn.f64 	%fd58, %fd34, %fd35, %fd33;
	st.global.f64 	[%rd3], %fd58;
	add.s32 	%r42, %r42, 8;
	add.s32 	%r41, %r41, %r7;
	setp.ne.s32 	%p6, %r42, 0;
	@%p6 bra 	$L__BB4_4;
$L__BB4_5:
	setp.eq.s32 	%p7, %r4, 0;
	@%p7 bra 	$L__BB4_13;
	and.b32  	%r13, %r19, 3;
	setp.lt.u32 	%p8, %r4, 4;
	@%p8 bra 	$L__BB4_8;
	mad.lo.s32 	%r33, %r44, %r20, %r1;
	mul.wide.s32 	%rd27, %r33, 8;
	add.s64 	%rd28, %rd1, %rd27;
	ld.global.f64 	%fd36, [%rd28];
	shl.b32 	%r34, %r2, 3;
	cvt.u64.u32 	%rd29, %r34;
	add.s64 	%rd30, %rd28, %rd29;
	ld.global.f64 	%fd37, [%rd30];
	fma.rn.f64 	%fd38, %fd36, %fd37, %fd58;
	st.global.f64 	[%rd3], %fd38;
	mul.wide.s32 	%rd31, %r20, 8;
	add.s64 	%rd32, %rd28, %rd31;
	ld.global.f64 	%fd39, [%rd32];
	add.s64 	%rd33, %rd32, %rd29;
	ld.global.f64 	%fd40, [%rd33];
	fma.rn.f64 	%fd41, %fd39, %fd40, %fd38;
	st.global.f64 	[%rd3], %fd41;
	add.s64 	%rd34, %rd32, %rd31;
	ld.global.f64 	%fd42, [%rd34];
	add.s64 	%rd35, %rd34, %rd29;
	ld.global.f64 	%fd43, [%rd35];
	fma.rn.f64 	%fd44, %fd42, %fd43, %fd41;
	st.global.f64 	[%rd3], %fd44;
	add.s64 	%rd36, %rd34, %rd31;
	ld.global.f64 	%fd45, [%rd36];
	add.s64 	%rd37, %rd36, %rd29;
	ld.global.f64 	%fd46, [%rd37];
	fma.rn.f64 	%fd58, %fd45, %fd46, %fd44;
	st.global.f64 	[%rd3], %fd58;
	add.s32 	%r44, %r44, 4;
$L__BB4_8:
	setp.eq.s32 	%p9, %r13, 0;
	@%p9 bra 	$L__BB4_13;
	setp.eq.s32 	%p10, %r13, 1;
	@%p10 bra 	$L__BB4_11;
	mad.lo.s32 	%r35, %r44, %r20, %r1;
	mul.wide.s32 	%rd38, %r35, 8;
	add.s64 	%rd39, %rd1, %rd38;
	ld.global.f64 	%fd47, [%rd39];
	shl.b32 	%r36, %r2, 3;
	cvt.u64.u32 	%rd40, %r36;
	add.s64 	%rd41, %rd39, %rd40;
	ld.global.f64 	%fd48, [%rd41];
	fma.rn.f64 	%fd49, %fd47, %fd48, %fd58;
	st.global.f64 	[%rd3], %fd49;
	mul.wide.s32 	%rd42, %r20, 8;
	add.s64 	%rd43, %rd39, %rd42;
	ld.global.f64 	%fd50, [%rd43];
	add.s64 	%rd44, %rd43, %rd40;
	ld.global.f64 	%fd51, [%rd44];
	fma.rn.f64 	%fd58, %fd50, %fd51, %fd49;
	st.global.f64 	[%rd3], %fd58;
	add.s32 	%r44, %r44, 2;
$L__BB4_11:
	and.b32  	%r37, %r19, 1;
	setp.eq.b32 	%p11, %r37, 1;
	not.pred 	%p12, %p11;
	@%p12 bra 	$L__BB4_13;
	mad.lo.s32 	%r38, %r44, %r20, %r1;
	mul.wide.s32 	%rd45, %r38, 8;
	add.s64 	%rd46, %rd1, %rd45;
	ld.global.f64 	%fd52, [%rd46];
	shl.b32 	%r39, %r2, 3;
	cvt.u64.u32 	%rd47, %r39;
	add.s64 	%rd48, %rd46, %rd47;
	ld.global.f64 	%fd53, [%rd48];
	fma.rn.f64 	%fd58, %fd52, %fd53, %fd58;
	st.global.f64 	[%rd3], %fd58;
$L__BB4_13:
	mad.lo.s32 	%r40, %r28, %r20, %r1;
	mul.wide.s32 	%rd49, %r40, 8;
	add.s64 	%rd50, %rd2, %rd49;
	st.global.f64 	[%rd50], %fd58;
$L__BB4_14:
	ret;

}
	// .globl	_Z11kernel_tailiiPdS_S_S_
.visible .entry _Z11kernel_tailiiPdS_S_S_(
	.param .u32 _Z11kernel_tailiiPdS_S_S__param_0,
	.param .u32 _Z11kernel_tailiiPdS_S_S__param_1,
	.param .u64 .ptr .align 1 _Z11kernel_tailiiPdS_S_S__param_2,
	.param .u64 .ptr .align 1 _Z11kernel_tailiiPdS_S_S__param_3,
	.param .u64 .ptr .align 1 _Z11kernel_tailiiPdS_S_S__param_4,
	.param .u64 .ptr .align 1 _Z11kernel_tailiiPdS_S_S__param_5
)
{
	.reg .b32 	%r<4>;
	.reg .b64 	%rd<6>;

	ld.param.u32 	%r1, [_Z11kernel_tailiiPdS_S_S__param_0];
	ld.param.u64 	%rd1, [_Z11kernel_tailiiPdS_S_S__param_3];
	cvta.to.global.u64 	%rd2, %rd1;
	add.s32 	%r2, %r1, -1;
	mad.lo.s32 	%r3, %r2, %r1, %r2;
	mul.wide.s32 	%rd3, %r3, 8;
	add.s64 	%rd4, %rd2, %rd3;
	mov.b64 	%rd5, 4607182418800017408;
	st.global.u64 	[%rd4], %rd5;
	ret;

}


// ===== COMPILED SASS (sm_100) =====

	.target	sm_100

	.elftype	@"ET_EXEC"


//--------------------- .note.nv.tkinfo           --------------------------
	.section	.note.nv.tkinfo,"",@"SHT_NOTE"
	.sectionflags	@"SHF_NOTE_NV_TKINFO"
	.tkinfo
        /*0018*/ 	.word	0x00000002
        /*0030*/ 	.string	""
        /*0030*/ 	.string	"ptxas"
        /*0030*/ 	.string	"Cuda compilation tools, release 13.0, V13.0.88"
        /*0030*/ 	.string	"Build cuda_13.0.r13.0/compiler.36424714_0"
        /*0030*/ 	.string	"-arch sm_100 -m 64 "



//--------------------- .note.nv.cuinfo           --------------------------
	.section	.note.nv.cuinfo,"",@"SHT_NOTE"
	.sectionflags	@"SHF_NOTE_NV_CUINFO"
        /*0018*/ 	.short	0x0002
        /*001a*/ 	.short	0x0064
        /*001c*/ 	.short	0x0082
	.zero		2


//--------------------- .nv.info                  --------------------------
	.section	.nv.info,"",@"SHT_CUDA_INFO"
	.align	4


	//----- nvinfo : EIATTR_REGCOUNT
	.align		4
        /*0000*/ 	.byte	0x04, 0x2f
        /*0002*/ 	.short	(.L_1 - .L_0)
	.align		4
.L_0:
        /*0004*/ 	.word	index@(_Z11kernel_meaniiPdS_S_S_)
        /*0008*/ 	.word	0x0000001a


	//----- nvinfo : EIATTR_FRAME_SIZE
	.align		4
.L_1:
        /*000c*/ 	.byte	0x04, 0x11
        /*000e*/ 	.short	(.L_3 - .L_2)
	.align		4
.L_2:
        /*0010*/ 	.word	index@($__internal_4_$__cuda_sm20_div_rn_f64_full)
        /*0014*/ 	.word	0x00000000


	//----- nvinfo : EIATTR_FRAME_SIZE
	.align		4
.L_3:
        /*0018*/ 	.byte	0x04, 0x11
        /*001a*/ 	.short	(.L_5 - .L_4)
	.align		4
.L_4:
        /*001c*/ 	.word	index@(_Z11kernel_meaniiPdS_S_S_)
        /*0020*/ 	.word	0x00000000


	//----- nvinfo : EIATTR_REGCOUNT
	.align		4
.L_5:
        /*0024*/ 	.byte	0x04, 0x2f
        /*0026*/ 	.short	(.L_7 - .L_6)
	.align		4
.L_6:
        /*0028*/ 	.word	index@(_Z13kernel_stddeviiPdS_S_S_)
        /*002c*/ 	.word	0x0000001a


	//----- nvinfo : EIATTR_FRAME_SIZE
	.align		4
.L_7:
        /*0030*/ 	.byte	0x04, 0x11
        /*0032*/ 	.short	(.L_9 - .L_8)
	.align		4
.L_8:
        /*0034*/ 	.word	index@($__internal_3_$__cuda_sm20_dsqrt_rn_f64_mediumpath_v1)
        /*0038*/ 	.word	0x00000000


	//----- nvinfo : EIATTR_FRAME_SIZE
	.align		4
.L_9:
        /*003c*/ 	.byte	0x04, 0x11
        /*003e*/ 	.short	(.L_11 - .L_10)
	.align		4
.L_10:
        /*0040*/ 	.word	index@($__internal_2_$__cuda_sm20_div_rn_f64_full)
        /*0044*/ 	.word	0x00000000


	//----- nvinfo : EIATTR_FRAME_SIZE
	.align		4
.L_11:
        /*0048*/ 	.byte	0x04, 0x11
        /*004a*/ 	.short	(.L_13 - .L_12)
	.align		4
.L_12:
        /*004c*/ 	.word	index@(_Z13kernel_stddeviiPdS_S_S_)
        /*0050*/ 	.word	0x00000000


	//----- nvinfo : EIATTR_REGCOUNT
	.align		4
.L_13:
        /*0054*/ 	.byte	0x04, 0x2f
        /*0056*/ 	.short	(.L_15 - .L_14)
	.align		4
.L_14:
        /*0058*/ 	.word	index@(_Z13kernel_reduceiiPdS_S_S_)
        /*005c*/ 	.word	0x0000001a


	//----- nvinfo : EIATTR_FRAME_SIZE
	.align		4
.L_15:
        /*0060*/ 	.byte	0x04, 0x11
        /*0062*/ 	.short	(.L_17 - .L_16)
	.align		4
.L_16:
        /*0064*/ 	.word	index@($__internal_1_$__cuda_sm20_dsqrt_rn_f64_mediumpath_v1)
        /*0068*/ 	.word	0x00000000


	//----- nvinfo : EIATTR_FRAME_SIZE
	.align		4
.L_17:
        /*006c*/ 	.byte	0x04, 0x11
        /*006e*/ 	.short	(.L_19 - .L_18)
	.align		4
.L_18:
        /*0070*/ 	.word	index@($__internal_0_$__cuda_sm20_div_rn_f64_full)
        /*0074*/ 	.word	0x00000000


	//----- nvinfo : EIATTR_FRAME_SIZE
	.align		4
.L_19:
        /*0078*/ 	.byte	0x04, 0x11
        /*007a*/ 	.short	(.L_21 - .L_20)
	.align		4
.L_20:
        /*007c*/ 	.word	index@(_Z13kernel_reduceiiPdS_S_S_)
        /*0080*/ 	.word	0x00000000


	//----- nvinfo : EIATTR_REGCOUNT
	.align		4
.L_21:
        /*0084*/ 	.byte	0x04, 0x2f
        /*0086*/ 	.short	(.L_23 - .L_22)
	.align		4
.L_22:
        /*0088*/ 	.word	index@(_Z11kernel_diagiiPdS_S_S_)
        /*008c*/ 	.word	0x0000000a


	//----- nvinfo : EIATTR_FRAME_SIZE
	.align		4
.L_23:
        /*0090*/ 	.byte	0x04, 0x11
        /*0092*/ 	.short	(.L_25 - .L_24)
	.align		4
.L_24:
        /*0094*/ 	.word	index@(_Z11kernel_diagiiPdS_S_S_)
        /*0098*/ 	.word	0x00000000


	//----- nvinfo : EIATTR_REGCOUNT
	.align		4
.L_25:
        /*009c*/ 	.byte	0x04, 0x2f
        /*009e*/ 	.short	(.L_27 - .L_26)
	.align		4
.L_26:
        /*00a0*/ 	.word	index@(_Z11kernel_corriiPdS_S_S_)
        /*00a4*/ 	.word	0x00000020


	//----- nvinfo : EIATTR_FRAME_SIZE
	.align		4
.L_27:
        /*00a8*/ 	.byte	0x04, 0x11
        /*00aa*/ 	.short	(.L_29 - .L_28)
	.align		4
.L_28:
        /*00ac*/ 	.word	index@(_Z11kernel_corriiPdS_S_S_)
        /*00b0*/ 	.word	0x00000000


	//----- nvinfo : EIATTR_REGCOUNT
	.align		4
.L_29:
        /*00b4*/ 	.byte	0x04, 0x2f
        /*00b6*/ 	.short	(.L_31 - .L_30)
	.align		4
.L_30:
        /*00b8*/ 	.word	index@(_Z11kernel_tailiiPdS_S_S_)
        /*00bc*/ 	.word	0x0000000a


	//----- nvinfo : EIATTR_FRAME_SIZE
	.align		4
.L_31:
        /*00c0*/ 	.byte	0x04, 0x11
        /*00c2*/ 	.short	(.L_33 - .L_32)
	.align		4
.L_32:
        /*00c4*/ 	.word	index@(_Z11kernel_tailiiPdS_S_S_)
        /*00c8*/ 	.word	0x00000000


	//----- nvinfo : EIATTR_MIN_STACK_SIZE
	.align		4
.L_33:
        /*00cc*/ 	.byte	0x04, 0x12
        /*00ce*/ 	.short	(.L_35 - .L_34)
	.align		4
.L_34:
        /*00d0*/ 	.word	index@(_Z11kernel_tailiiPdS_S_S_)
        /*00d4*/ 	.word	0x00000000


	//----- nvinfo : EIATTR_MIN_STACK_SIZE
	.align		4
.L_35:
        /*00d8*/ 	.byte	0x04, 0x12
        /*00da*/ 	.short	(.L_37 - .L_36)
	.align		4
.L_36:
        /*00dc*/ 	.word	index@(_Z11kernel_corriiPdS_S_S_)
        /*00e0*/ 	.word	0x00000000


	//----- nvinfo : EIATTR_MIN_STACK_SIZE
	.align		4
.L_37:
        /*00e4*/ 	.byte	0x04, 0x12
        /*00e6*/ 	.short	(.L_39 - .L_38)
	.align		4
.L_38:
        /*00e8*/ 	.word	index@(_Z11kernel_diagiiPdS_S_S_)
        /*00ec*/ 	.word	0x00000000


	//----- nvinfo : EIATTR_MIN_STACK_SIZE
	.align		4
.L_39:
        /*00f0*/ 	.byte	0x04, 0x12
        /*00f2*/ 	.short	(.L_41 - .L_40)
	.align		4
.L_40:
        /*00f4*/ 	.word	index@(_Z13kernel_reduceiiPdS_S_S_)
        /*00f8*/ 	.word	0x00000000


	//----- nvinfo : EIATTR_MIN_STACK_SIZE
	.align		4
.L_41:
        /*00fc*/ 	.byte	0x04, 0x12
        /*00fe*/ 	.short	(.L_43 - .L_42)
	.align		4
.L_42:
        /*0100*/ 	.word	index@(_Z13kernel_stddeviiPdS_S_S_)
        /*0104*/ 	.word	0x00000000


	//----- nvinfo : EIATTR_MIN_STACK_SIZE
	.align		4
.L_43:
        /*0108*/ 	.byte	0x04, 0x12
        /*010a*/ 	.short	(.L_45 - .L_44)
	.align		4
.L_44:
        /*010c*/ 	.word	index@(_Z11kernel_meaniiPdS_S_S_)
        /*0110*/ 	.word	0x00000000
.L_45:


//--------------------- .nv.compat                --------------------------
	.section	.nv.compat,"",@"SHT_CUDA_COMPAT_INFO"
	.align	4
        /*0000*/ 	.byte	0x02, 0x09, 0x00, 0x00, 0x02, 0x02, 0x01, 0x00, 0x02, 0x05, 0x05, 0x00, 0x03, 0x07, 0x01, 0x01
        /*0010*/ 	.byte	0x02, 0x03, 0x00, 0x00, 0x02, 0x06, 0x01, 0x00, 0x04, 0x0b, 0x08, 0x00, 0x01, 0x00, 0x00, 0x00
        /*0020*/ 	.byte	0x00, 0x00, 0x00, 0x00


//--------------------- .nv.info._Z11kernel_tailiiPdS_S_S_ --------------------------
	.section	.nv.info._Z11kernel_tailiiPdS_S_S_,"",@"SHT_CUDA_INFO"
	.sectionflags	@""
	.align	4


	//----- nvinfo : EIATTR_CUDA_API_VERSION
	.align		4
        /*0000*/ 	.byte	0x04, 0x37
        /*0002*/ 	.short	(.L_47 - .L_46)
.L_46:
        /*0004*/ 	.word	0x00000082


	//----- nvinfo : EIATTR_KPARAM_INFO
	.align		4
.L_47:
        /*0008*/ 	.byte	0x04, 0x17
        /*000a*/ 	.short	(.L_49 - .L_48)
.L_48:
        /*000c*/ 	.word	0x00000000
        /*0010*/ 	.short	0x0005
        /*0012*/ 	.short	0x0020
        /*0014*/ 	.byte	0x00, 0xf5, 0x21, 0x00


	//----- nvinfo : EIATTR_KPARAM_INFO
	.align		4
.L_49:
        /*0018*/ 	.byte	0x04, 0x17
        /*001a*/ 	.short	(.L_51 - .L_50)
.L_50:
        /*001c*/ 	.word	0x00000000
        /*0020*/ 	.short	0x0004
        /*0022*/ 	.short	0x0018
        /*0024*/ 	.byte	0x00, 0xf5, 0x21, 0x00


	//----- nvinfo : EIATTR_KPARAM_INFO
	.align		4
.L_51:
        /*0028*/ 	.byte	0x04, 0x17
        /*002a*/ 	.short	(.L_53 - .L_52)
.L_52:
        /*002c*/ 	.word	0x00000000
        /*0030*/ 	.short	0x0003
        /*0032*/ 	.short	0x0010
        /*0034*/ 	.byte	0x00, 0xf5, 0x21, 0x00


	//----- nvinfo : EIATTR_KPARAM_INFO
	.align		4
.L_53:
        /*0038*/ 	.byte	0x04, 0x17
        /*003a*/ 	.short	(.L_55 - .L_54)
.L_54:
        /*003c*/ 	.word	0x00000000
        /*0040*/ 	.short	0x0002
        /*0042*/ 	.short	0x0008
        /*0044*/ 	.byte	0x00, 0xf5, 0x21, 0x00


	//----- nvinfo : EIATTR_KPARAM_INFO
	.align		4
.L_55:
        /*0048*/ 	.byte	0x04, 0x17
        /*004a*/ 	.short	(.L_57 - .L_56)
.L_56:
        /*004c*/ 	.word	0x00000000
        /*0050*/ 	.short	0x0001
        /*0052*/ 	.short	0x0004
        /*0054*/ 	.byte	0x00, 0xf0, 0x11, 0x00


	//----- nvinfo : EIATTR_KPARAM_INFO
	.align		4
.L_57:
        /*0058*/ 	.byte	0x04, 0x17
        /*005a*/ 	.short	(.L_59 - .L_58)
.L_58:
        /*005c*/ 	.word	0x00000000
        /*0060*/ 	.short	0x0000
        /*0062*/ 	.short	0x0000
        /*0064*/ 	.byte	0x00, 0xf0, 0x11, 0x00


	//----- nvinfo : EIATTR_SPARSE_MMA_MASK
	.align		4
.L_59:
        /*0068*/ 	.byte	0x03, 0x50
        /*006a*/ 	.short	0x0000


	//----- nvinfo : EIATTR_MAXREG_COUNT
	.align		4
        /*006c*/ 	.byte	0x03, 0x1b
        /*006e*/ 	.short	0x00ff


	//----- nvinfo : EIATTR_MERCURY_ISA_VERSION
	.align		4
        /*0070*/ 	.byte	0x03, 0x5f
        /*0072*/ 	.short	0x0101


	//----- nvinfo : EIATTR_VRC_CTA_INIT_COUNT
	.align		4
        /*0074*/ 	.byte	0x02, 0x4a
	.zero		1
	.zero		1


	//----- nvinfo : EIATTR_EXIT_INSTR_OFFSETS
	.align		4
        /*0078*/ 	.byte	0x04, 0x1c
        /*007a*/ 	.short	(.L_61 - .L_60)


	//   ....[0]....
.L_60:
        /*007c*/ 	.word	0x000000a0


	//----- nvinfo : EIATTR_CBANK_PARAM_SIZE
	.align		4
.L_61:
        /*0080*/ 	.byte	0x03, 0x19
        /*0082*/ 	.short	0x0028


	//----- nvinfo : EIATTR_PARAM_CBANK
	.align		4
        /*0084*/ 	.byte	0x04, 0x0a
        /*0086*/ 	.short	(.L_63 - .L_62)
	.align		4
.L_62:
        /*0088*/ 	.word	index@(.nv.constant0._Z11kernel_tailiiPdS_S_S_)
        /*008c*/ 	.short	0x0380
        /*008e*/ 	.short	0x0028


	//----- nvinfo : EIATTR_SW_WAR
	.align		4
.L_63:
        /*0090*/ 	.byte	0x04, 0x36
        /*0092*/ 	.short	(.L_65 - .L_64)
.L_64:
        /*0094*/ 	.word	0x00000008
.L_65:


//--------------------- .nv.info._Z11kernel_corriiPdS_S_S_ --------------------------
	.section	.nv.info._Z11kernel_corriiPdS_S_S_,"",@"SHT_CUDA_INFO"
	.sectionflags	@""
	.align	4


	//----- nvinfo : EIATTR_CUDA_API_VERSION
	.align		4
        /*0000*/ 	.byte	0x04, 0x37
        /*0002*/ 	.short	(.L_67 - .L_66)
.L_66:
        /*0004*/ 	.word	0x00000082


	//----- nvinfo : EIATTR_KPARAM_INFO
	.align		4
.L_67:
        /*0008*/ 	.byte	0x04, 0x17
        /*000a*/ 	.short	(.L_69 - .L_68)
.L_68:
        /*000c*/ 	.word	0x00000000
        /*0010*/ 	.short	0x0005
        /*0012*/ 	.short	0x0020
        /*0014*/ 	.byte	0x00, 0xf5, 0x21, 0x00


	//----- nvinfo : EIATTR_KPARAM_INFO
	.align		4
.L_69:
        /*0018*/ 	.byte	0x04, 0x17
        /*001a*/ 	.short	(.L_71 - .L_70)
.L_70:
        /*001c*/ 	.word	0x00000000
        /*0020*/ 	.short	0x0004
        /*0022*/ 	.short	0x0018
        /*0024*/ 	.byte	0x00, 0xf5, 0x21, 0x00


	//----- nvinfo : EIATTR_KPARAM_INFO
	.align		4
.L_71:
        /*0028*/ 	.byte	0x04, 0x17
        /*002a*/ 	.short	(.L_73 - .L_72)
.L_72:
        /*002c*/ 	.word	0x00000000
        /*0030*/ 	.short	0x0003
        /*0032*/ 	.short	0x0010
        /*0034*/ 	.byte	0x00, 0xf5, 0x21, 0x00


	//----- nvinfo : EIATTR_KPARAM_INFO
	.align		4
.L_73:
        /*0038*/ 	.byte	0x04, 0x17
        /*003a*/ 	.short	(.L_75 - .L_74)
.L_74:
        /*003c*/ 	.word	0x00000000
        /*0040*/ 	.short	0x0002
        /*0042*/ 	.short	0x0008
        /*0044*/ 	.byte	0x00, 0xf5, 0x21, 0x00


	//----- nvinfo : EIATTR_KPARAM_INFO
	.align		4
.L_75:
        /*0048*/ 	.byte	0x04, 0x17
        /*004a*/ 	.short	(.L_77 - .L_76)
.L_76:
        /*004c*/ 	.word	0x00000000
        /*0050*/ 	.short	0x0001
        /*0052*/ 	.short	0x0004
        /*0054*/ 	.byte	0x00, 0xf0, 0x11, 0x00


	//----- nvinfo : EIATTR_KPARAM_INFO
	.align		4
.L_77:
        /*0058*/ 	.byte	0x04, 0x17
        /*005a*/ 	.short	(.L_79 - .L_78)
.L_78:
        /*005c*/ 	.word	0x00000000
        /*0060*/ 	.short	0x0000
        /*0062*/ 	.short	0x0000
        /*0064*/ 	.byte	0x00, 0xf0, 0x11, 0x00


	//----- nvinfo : EIATTR_SPARSE_MMA_MASK
	.align		4
.L_79:
        /*0068*/ 	.byte	0x03, 0x50
        /*006a*/ 	.short	0x0000


	//----- nvinfo : EIATTR_MAXREG_COUNT
	.align		4
        /*006c*/ 	.byte	0x03, 0x1b
        /*006e*/ 	.short	0x00ff


	//----- nvinfo : EIATTR_MERCURY_ISA_VERSION
	.align		4
        /*0070*/ 	.byte	0x03, 0x5f
        /*0072*/ 	.short	0x0101


	//----- nvinfo : EIATTR_VRC_CTA_INIT_COUNT
	.align		4
        /*0074*/ 	.byte	0x02, 0x4a
	.zero		1
	.zero		1


	//----- nvinfo : EIATTR_EXIT_INSTR_OFFSETS
	.align		4
        /*0078*/ 	.byte	0x04, 0x1c
        /*007a*/ 	.short	(.L_81 - .L_80)


	//   ....[0]....
.L_80:
        /*007c*/ 	.word	0x000000f0


	//   ....[1]....
        /*0080*/ 	.word	0x00000a80


	//----- nvinfo : EIATTR_CBANK_PARAM_SIZE
	.align		4
.L_81:
        /*0084*/ 	.byte	0x03, 0x19
        /*0086*/ 	.short	0x0028


	//----- nvinfo : EIATTR_PARAM_CBANK
	.align		4
        /*0088*/ 	.byte	0x04, 0x0a
        /*008a*/ 	.short	(.L_83 - .L_82)
	.align		4
.L_82:
        /*008c*/ 	.word	index@(.nv.constant0._Z11kernel_corriiPdS_S_S_)
        /*0090*/ 	.short	0x0380
        /*0092*/ 	.short	0x0028


	//----- nvinfo : EIATTR_SW_WAR
	.align		4
.L_83:
        /*0094*/ 	.byte	0x04, 0x36
        /*0096*/ 	.short	(.L_85 - .L_84)
.L_84:
        /*0098*/ 	.word	0x00000008
.L_85:


//--------------------- .nv.info._Z11kernel_diagiiPdS_S_S_ --------------------------
	.section	.nv.info._Z11kernel_diagiiPdS_S_S_,"",@"SHT_CUDA_INFO"
	.sectionflags	@""
	.align	4


	//----- nvinfo : EIATTR_CUDA_API_VERSION
	.align		4
        /*0000*/ 	.byte	0x04, 0x37
        /*0002*/ 	.short	(.L_87 - .L_86)
.L_86:
        /*0004*/ 	.word	0x00000082


	//----- nvinfo : EIATTR_KPARAM_INFO
	.align		4
.L_87:
        /*0008*/ 	.byte	0x04, 0x17
        /*000a*/ 	.short	(.L_89 - .L_88)
.L_88:
        /*000c*/ 	.word	0x00000000
        /*0010*/ 	.short	0x0005
        /*0012*/ 	.short	0x0020
        /*0014*/ 	.byte	0x00, 0xf5, 0x21, 0x00


	//----- nvinfo : EIATTR_KPARAM_INFO
	.align		4
.L_89:
        /*0018*/ 	.byte	0x04, 0x17
        /*001a*/ 	.short	(.L_91 - .L_90)
.L_90:
        /*001c*/ 	.word	0x00000000
        /*0020*/ 	.short	0x0004
        /*0022*/ 	.short	0x0018
        /*0024*/ 	.byte	0x00, 0xf5, 0x21, 0x00


	//----- nvinfo : EIATTR_KPARAM_INFO
	.align		4
.L_91:
        /*0028*/ 	.byte	0x04, 0x17
        /*002a*/ 	.short	(.L_93 - .L_92)
.L_92:
        /*002c*/ 	.word	0x00000000
        /*0030*/ 	.short	0x0003
        /*0032*/ 	.short	0x0010
        /*0034*/ 	.byte	0x00, 0xf5, 0x21, 0x00


	//----- nvinfo : EIATTR_KPARAM_INFO
	.align		4
.L_93:
        /*0038*/ 	.byte	0x04, 0x17
        /*003a*/ 	.short	(.L_95 - .L_94)
.L_94:
        /*003c*/ 	.word	0x00000000
        /*0040*/ 	.short	0x0002
        /*0042*/ 	.short	0x0008
        /*0044*/ 	.byte	0x00, 0xf5, 0x21, 0x00


	//----- nvinfo : EIATTR_KPARAM_INFO
	.align		4
.L_95:
        /*0048*/ 	.byte	0x04, 0x17
        /*004a*/ 	.short	(.L_97 - .L_96)
.L_96:
        /*004c*/ 	.word	0x00000000
        /*0050*/ 	.short	0x0001
        /*0052*/ 	.short	0x0004
        /*0054*/ 	.byte	0x00, 0xf0, 0x11, 0x00


	//----- nvinfo : EIATTR_KPARAM_INFO
	.align		4
.L_97:
        /*0058*/ 	.byte	0x04, 0x17
        /*005a*/ 	.short	(.L_99 - .L_98)
.L_98:
        /*005c*/ 	.word	0x00000000
        /*0060*/ 	.short	0x0000
        /*0062*/ 	.short	0x0000
        /*0064*/ 	.byte	0x00, 0xf0, 0x11, 0x00


	//----- nvinfo : EIATTR_SPARSE_MMA_MASK
	.align		4
.L_99:
        /*0068*/ 	.byte	0x03, 0x50
        /*006a*/ 	.short	0x0000


	//----- nvinfo : EIATTR_MAXREG_COUNT
	.align		4
        /*006c*/ 	.byte	0x03, 0x1b
        /*006e*/ 	.short	0x00ff


	//----- nvinfo : EIATTR_MERCURY_ISA_VERSION
	.align		4
        /*0070*/ 	.byte	0x03, 0x5f
        /*0072*/ 	.short	0x0101


	//----- nvinfo : EIATTR_VRC_CTA_INIT_COUNT
	.align		4
        /*0074*/ 	.byte	0x02, 0x4a
	.zero		1
	.zero		1


	//----- nvinfo : EIATTR_EXIT_INSTR_OFFSETS
	.align		4
        /*0078*/ 	.byte	0x04, 0x1c
        /*007a*/ 	.short	(.L_101 - .L_100)


	//   ....[0]....
.L_100:
        /*007c*/ 	.word	0x00000070


	//   ....[1]....
        /*0080*/ 	.word	0x000000f0


	//----- nvinfo : EIATTR_CBANK_PARAM_SIZE
	.align		4
.L_101:
        /*0084*/ 	.byte	0x03, 0x19
        /*0086*/ 	.short	0x0028


	//----- nvinfo : EIATTR_PARAM_CBANK
	.align		4
        /*0088*/ 	.byte	0x04, 0x0a
        /*008a*/ 	.short	(.L_103 - .L_102)
	.align		4
.L_102:
        /*008c*/ 	.word	index@(.nv.constant0._Z11kernel_diagiiPdS_S_S_)
        /*0090*/ 	.short	0x0380
        /*0092*/ 	.short	0x0028


	//----- nvinfo : EIATTR_SW_WAR
	.align		4
.L_103:
        /*0094*/ 	.byte	0x04, 0x36
        /*0096*/ 	.short	(.L_105 - .L_104)
.L_104:
        /*0098*/ 	.word	0x00000008
.L_105:


//--------------------- .nv.info._Z13kernel_reduceiiPdS_S_S_ --------------------------
	.section	.nv.info._Z13kernel_reduceiiPdS_S_S_,"",@"SHT_CUDA_INFO"
	.sectionflags	@""
	.align	4


	//----- nvinfo : EIATTR_CUDA_API_VERSION
	.align		4
        /*0000*/ 	.byte	0x04, 0x37
        /*0002*/ 	.short	(.L_107 - .L_106)
.L_106:
        /*0004*/ 	.word	0x00000082


	//----- nvinfo : EIATTR_KPARAM_INFO
	.align		4
.L_107:
        /*0008*/ 	.byte	0x04, 0x17
        /*000a*/ 	.short	(.L_109 - .L_108)
.L_108:
        /*000c*/ 	.word	0x00000000
        /*0010*/ 	.short	0x0005
        /*0012*/ 	.short	0x0020
        /*0014*/ 	.byte	0x00, 0xf5, 0x21, 0x00


	//----- nvinfo : EIATTR_KPARAM_INFO
	.align		4
.L_109:
        /*0018*/ 	.byte	0x04, 0x17
        /*001a*/ 	.short	(.L_111 - .L_110)
.L_110:
        /*001c*/ 	.word	0x00000000
        /*0020*/ 	.short	0x0004
        /*0022*/ 	.short	0x0018
        /*0024*/ 	.byte	0x00, 0xf5, 0x21, 0x00


	//----- nvinfo : EIATTR_KPARAM_INFO
	.align		4
.L_111:
        /*0028*/ 	.byte	0x04, 0x17
        /*002a*/ 	.short	(.L_113 - .L_112)
.L_112:
        /*002c*/ 	.word	0x00000000
        /*0030*/ 	.short	0x0003
        /*0032*/ 	.short	0x0010
        /*0034*/ 	.byte	0x00, 0xf5, 0x21, 0x00


	//----- nvinfo : EIATTR_KPARAM_INFO
	.align		4
.L_113:
        /*0038*/ 	.byte	0x04, 0x17
        /*003a*/ 	.short	(.L_115 - .L_114)
.L_114:
        /*003c*/ 	.word	0x00000000
        /*0040*/ 	.short	0x0002
        /*0042*/ 	.short	0x0008
        /*0044*/ 	.byte	0x00, 0xf5, 0x21, 0x00


	//----- nvinfo : EIATTR_KPARAM_INFO
	.align		4
.L_115:
        /*0048*/ 	.byte	0x04, 0x17
        /*004a*/ 	.short	(.L_117 - .L_116)
.L_116:
        /*004c*/ 	.word	0x00000000
        /*0050*/ 	.short	0x0001
        /*0052*/ 	.short	0x0004
        /*0054*/ 	.byte	0x00, 0xf0, 0x11, 0x00


	//----- nvinfo : EIATTR_KPARAM_INFO
	.align		4
.L_117:
        /*0058*/ 	.byte	0x04, 0x17
        /*005a*/ 	.short	(.L_119 - .L_118)
.L_118:
        /*005c*/ 	.word	0x00000000
        /*0060*/ 	.short	0x0000
        /*0062*/ 	.short	0x0000
        /*0064*/ 	.byte	0x00, 0xf0, 0x11, 0x00


	//----- nvinfo : EIATTR_SPARSE_MMA_MASK
	.align		4
.L_119:
        /*0068*/ 	.byte	0x03, 0x50
        /*006a*/ 	.short	0x0000


	//----- nvinfo : EIATTR_MAXREG_COUNT
	.align		4
        /*006c*/ 	.byte	0x03, 0x1b
        /*006e*/ 	.short	0x00ff


	//----- nvinfo : EIATTR_MERCURY_ISA_VERSION
	.align		4
        /*0070*/ 	.byte	0x03, 0x5f
        /*0072*/ 	.short	0x0101


	//----- nvinfo : EIATTR_VRC_CTA_INIT_COUNT
	.align		4
        /*0074*/ 	.byte	0x02, 0x4a
	.zero		1
	.zero		1


	//----- nvinfo : EIATTR_EXIT_INSTR_OFFSETS
	.align		4
        /*0078*/ 	.byte	0x04, 0x1c
        /*007a*/ 	.short	(.L_121 - .L_120)


	//   ....[0]....
.L_120:
        /*007c*/ 	.word	0x000000c0


	//   ....[1]....
        /*0080*/ 	.word	0x00000450


	//----- nvinfo : EIATTR_CRS_STACK_SIZE
	.align		4
.L_121:
        /*0084*/ 	.byte	0x04, 0x1e
        /*0086*/ 	.short	(.L_123 - .L_122)
.L_122:
        /*0088*/ 	.word	0x00000000


	//----- nvinfo : EIATTR_CBANK_PARAM_SIZE
	.align		4
.L_123:
        /*008c*/ 	.byte	0x03, 0x19
        /*008e*/ 	.short	0x0028


	//----- nvinfo : EIATTR_PARAM_CBANK
	.align		4
        /*0090*/ 	.byte	0x04, 0x0a
        /*0092*/ 	.short	(.L_125 - .L_124)
	.align		4
.L_124:
        /*0094*/ 	.word	index@(.nv.constant0._Z13kernel_reduceiiPdS_S_S_)
        /*0098*/ 	.short	0x0380
        /*009a*/ 	.short	0x0028


	//----- nvinfo : EIATTR_SW_WAR
	.align		4
.L_125:
        /*009c*/ 	.byte	0x04, 0x36
        /*009e*/ 	.short	(.L_127 - .L_126)
.L_126:
        /*00a0*/ 	.word	0x00000008
.L_127:


//--------------------- .nv.info._Z13kernel_stddeviiPdS_S_S_ --------------------------
	.section	.nv.info._Z13kernel_stddeviiPdS_S_S_,"",@"SHT_CUDA_INFO"
	.sectionflags	@""
	.align	4


	//----- nvinfo : EIATTR_CUDA_API_VERSION
	.align		4
        /*0000*/ 	.byte	0x04, 0x37
        /*0002*/ 	.short	(.L_129 - .L_128)
.L_128:
        /*0004*/ 	.word	0x00000082


	//----- nvinfo : EIATTR_KPARAM_INFO
	.align		4
.L_129:
        /*0008*/ 	.byte	0x04, 0x17
        /*000a*/ 	.short	(.L_131 - .L_130)
.L_130:
        /*000c*/ 	.word	0x00000000
        /*0010*/ 	.short	0x0005
        /*0012*/ 	.short	0x0020
        /*0014*/ 	.byte	0x00, 0xf5, 0x21, 0x00


	//----- nvinfo : EIATTR_KPARAM_INFO
	.align		4
.L_131:
        /*0018*/ 	.byte	0x04, 0x17
        /*001a*/ 	.short	(.L_133 - .L_132)
.L_132:
        /*001c*/ 	.word	0x00000000
        /*0020*/ 	.short	0x0004
        /*0022*/ 	.short	0x0018
        /*0024*/ 	.byte	0x00, 0xf5, 0x21, 0x00


	//----- nvinfo : EIATTR_KPARAM_INFO
	.align		4
.L_133:
        /*0028*/ 	.byte	0x04, 0x17
        /*002a*/ 	.short	(.L_135 - .L_134)
.L_134:
        /*002c*/ 	.word	0x00000000
        /*0030*/ 	.short	0x0003
        /*0032*/ 	.short	0x0010
        /*0034*/ 	.byte	0x00, 0xf5, 0x21, 0x00


	//----- nvinfo : EIATTR_KPARAM_INFO
	.align		4
.L_135:
        /*0038*/ 	.byte	0x04, 0x17
        /*003a*/ 	.short	(.L_137 - .L_136)
.L_136:
        /*003c*/ 	.word	0x00000000
        /*0040*/ 	.short	0x0002
        /*0042*/ 	.short	0x0008
        /*0044*/ 	.byte	0x00, 0xf5, 0x21, 0x00


	//----- nvinfo : EIATTR_KPARAM_INFO
	.align		4
.L_137:
        /*0048*/ 	.byte	0x04, 0x17
        /*004a*/ 	.short	(.L_139 - .L_138)
.L_138:
        /*004c*/ 	.word	0x00000000
        /*0050*/ 	.short	0x0001
        /*0052*/ 	.short	0x0004
        /*0054*/ 	.byte	0x00, 0xf0, 0x11, 0x00


	//----- nvinfo : EIATTR_KPARAM_INFO
	.align		4
.L_139:
        /*0058*/ 	.byte	0x04, 0x17
        /*005a*/ 	.short	(.L_141 - .L_140)
.L_140:
        /*005c*/ 	.word	0x00000000
        /*0060*/ 	.short	0x0000
        /*0062*/ 	.short	0x0000
        /*0064*/ 	.byte	0x00, 0xf0, 0x11, 0x00


	//----- nvinfo : EIATTR_SPARSE_MMA_MASK
	.align		4
.L_141:
        /*0068*/ 	.byte	0x03, 0x50
        /*006a*/ 	.short	0x0000


	//----- nvinfo : EIATTR_MAXREG_COUNT
	.align		4
        /*006c*/ 	.byte	0x03, 0x1b
        /*006e*/ 	.short	0x00ff


	//----- nvinfo : EIATTR_MERCURY_ISA_VERSION
	.align		4
        /*0070*/ 	.byte	0x03, 0x5f
        /*0072*/ 	.short	0x0101


	//----- nvinfo : EIATTR_VRC_CTA_INIT_COUNT
	.align		4
        /*0074*/ 	.byte	0x02, 0x4a
	.zero		1
	.zero		1


	//----- nvinfo : EIATTR_EXIT_INSTR_OFFSETS
	.align		4
        /*0078*/ 	.byte	0x04, 0x1c
        /*007a*/ 	.short	(.L_143 - .L_142)


	//   ....[0]....
.L_142:
        /*007c*/ 	.word	0x00000070


	//   ....[1]....
        /*0080*/ 	.word	0x00000ba0


	//   ....[2]....
        /*0084*/ 	.word	0x00000be0


	//----- nvinfo : EIATTR_CRS_STACK_SIZE
	.align		4
.L_143:
        /*0088*/ 	.byte	0x04, 0x1e
        /*008a*/ 	.short	(.L_145 - .L_144)
.L_144:
        /*008c*/ 	.word	0x00000000


	//----- nvinfo : EIATTR_CBANK_PARAM_SIZE
	.align		4
.L_145:
        /*0090*/ 	.byte	0x03, 0x19
        /*0092*/ 	.short	0x0028


	//----- nvinfo : EIATTR_PARAM_CBANK
	.align		4
        /*0094*/ 	.byte	0x04, 0x0a
        /*0096*/ 	.short	(.L_147 - .L_146)
	.align		4
.L_146:
        /*0098*/ 	.word	index@(.nv.constant0._Z13kernel_stddeviiPdS_S_S_)
        /*009c*/ 	.short	0x0380
        /*009e*/ 	.short	0x0028


	//----- nvinfo : EIATTR_SW_WAR
	.align		4
.L_147:
        /*00a0*/ 	.byte	0x04, 0x36
        /*00a2*/ 	.short	(.L_149 - .L_148)
.L_148:
        /*00a4*/ 	.word	0x00000008
.L_149:


//--------------------- .nv.info._Z11kernel_meaniiPdS_S_S_ --------------------------
	.section	.nv.info._Z11kernel_meaniiPdS_S_S_,"",@"SHT_CUDA_INFO"
	.sectionflags	@""
	.align	4


	//----- nvinfo : EIATTR_CUDA_API_VERSION
	.align		4
        /*0000*/ 	.byte	0x04, 0x37
        /*0002*/ 	.short	(.L_151 - .L_150)
.L_150:
        /*0004*/ 	.word	0x00000082


	//----- nvinfo : EIATTR_KPARAM_INFO
	.align		4
.L_151:
        /*0008*/ 	.byte	0x04, 0x17
        /*000a*/ 	.short	(.L_153 - .L_152)
.L_152:
        /*000c*/ 	.word	0x00000000
        /*0010*/ 	.short	0x0005
        /*0012*/ 	.short	0x0020
        /*0014*/ 	.byte	0x00, 0xf5, 0x21, 0x00


	//----- nvinfo : EIATTR_KPARAM_INFO
	.align		4
.L_153:
        /*0018*/ 	.byte	0x04, 0x17
        /*001a*/ 	.short	(.L_155 - .L_154)
.L_154:
        /*001c*/ 	.word	0x00000000
        /*0020*/ 	.short	0x0004
        /*0022*/ 	.short	0x0018
        /*0024*/ 	.byte	0x00, 0xf5, 0x21, 0x00


	//----- nvinfo : EIATTR_KPARAM_INFO
	.align		4
.L_155:
        /*0028*/ 	.byte	0x04, 0x17
        /*002a*/ 	.short	(.L_157 - .L_156)
.L_156:
        /*002c*/ 	.word	0x00000000
        /*0030*/ 	.short	0x0003
        /*0032*/ 	.short	0x0010
        /*0034*/ 	.byte	0x00, 0xf5, 0x21, 0x00


	//----- nvinfo : EIATTR_KPARAM_INFO
	.align		4
.L_157:
        /*0038*/ 	.byte	0x04, 0x17
        /*003a*/ 	.short	(.L_159 - .L_158)
.L_158:
        /*003c*/ 	.word	0x00000000
        /*0040*/ 	.short	0x0002
        /*0042*/ 	.short	0x0008
        /*0044*/ 	.byte	0x00, 0xf5, 0x21, 0x00


	//----- nvinfo : EIATTR_KPARAM_INFO
	.align		4
.L_159:
        /*0048*/ 	.byte	0x04, 0x17
        /*004a*/ 	.short	(.L_161 - .L_160)
.L_160:
        /*004c*/ 	.word	0x00000000
        /*0050*/ 	.short	0x0001
        /*0052*/ 	.short	0x0004
        /*0054*/ 	.byte	0x00, 0xf0, 0x11, 0x00


	//----- nvinfo : EIATTR_KPARAM_INFO
	.align		4
.L_161:
        /*0058*/ 	.byte	0x04, 0x17
        /*005a*/ 	.short	(.L_163 - .L_162)
.L_162:
        /*005c*/ 	.word	0x00000000
        /*0060*/ 	.short	0x0000
        /*0062*/ 	.short	0x0000
        /*0064*/ 	.byte	0x00, 0xf0, 0x11, 0x00


	//----- nvinfo : EIATTR_SPARSE_MMA_MASK
	.align		4
.L_163:
        /*0068*/ 	.byte	0x03, 0x50
        /*006a*/ 	.short	0x0000


	//----- nvinfo : EIATTR_MAXREG_COUNT
	.align		4
        /*006c*/ 	.byte	0x03, 0x1b
        /*006e*/ 	.short	0x00ff


	//----- nvinfo : EIATTR_MERCURY_ISA_VERSION
	.align		4
        /*0070*/ 	.byte	0x03, 0x5f
        /*0072*/ 	.short	0x0101


	//----- nvinfo : EIATTR_VRC_CTA_INIT_COUNT
	.align		4
        /*0074*/ 	.byte	0x02, 0x4a
	.zero		1
	.zero		1


	//----- nvinfo : EIATTR_EXIT_INSTR_OFFSETS
	.align		4
        /*0078*/ 	.byte	0x04, 0x1c
        /*007a*/ 	.short	(.L_165 - .L_164)


	//   ....[0]....
.L_164:
        /*007c*/ 	.word	0x00000070


	//   ....[1]....
        /*0080*/ 	.word	0x00000c30


	//----- nvinfo : EIATTR_CRS_STACK_SIZE
	.align		4
.L_165:
        /*0084*/ 	.byte	0x04, 0x1e
        /*0086*/ 	.short	(.L_167 - .L_166)
.L_166:
        /*0088*/ 	.word	0x00000000


	//----- nvinfo : EIATTR_CBANK_PARAM_SIZE
	.align		4
.L_167:
        /*008c*/ 	.byte	0x03, 0x19
        /*008e*/ 	.short	0x0028


	//----- nvinfo : EIATTR_PARAM_CBANK
	.align		4
        /*0090*/ 	.byte	0x04, 0x0a
        /*0092*/ 	.short	(.L_169 - .L_168)
	.align		4
.L_168:
        /*0094*/ 	.word	index@(.nv.constant0._Z11kernel_meaniiPdS_S_S_)
        /*0098*/ 	.short	0x0380
        /*009a*/ 	.short	0x0028


	//----- nvinfo : EIATTR_SW_WAR
	.align		4
.L_169:
        /*009c*/ 	.byte	0x04, 0x36
        /*009e*/ 	.short	(.L_171 - .L_170)
.L_170:
        /*00a0*/ 	.word	0x00000008
.L_171:


//--------------------- .nv.callgraph             --------------------------
	.section	.nv.callgraph,"",@"SHT_CUDA_CALLGRAPH"
	.align	4
	.sectionentsize	8
	.align		4
        /*0000*/ 	.word	0x00000000
	.align		4
        /*0004*/ 	.word	0xffffffff
	.align		4
        /*0008*/ 	.word	0x00000000
	.align		4
        /*000c*/ 	.word	0xfffffffe
	.align		4
        /*0010*/ 	.word	0x00000000
	.align		4
        /*0014*/ 	.word	0xfffffffd
	.align		4
        /*0018*/ 	.word	0x00000000
	.align		4
        /*001c*/ 	.word	0xfffffffc


//--------------------- .text._Z11kernel_tailiiPdS_S_S_ --------------------------
	.section	.text._Z11kernel_tailiiPdS_S_S_,"ax",@progbits
	.align	128
        .global         _Z11kernel_tailiiPdS_S_S_
        .type           _Z11kernel_tailiiPdS_S_S_,@function
        .size           _Z11kernel_tailiiPdS_S_S_,(.L_x_56 - _Z11kernel_tailiiPdS_S_S_)
        .other          _Z11kernel_tailiiPdS_S_S_,@"STO_CUDA_ENTRY STV_DEFAULT"
_Z11kernel_tailiiPdS_S_S_:
.text._Z11kernel_tailiiPdS_S_S_:
[----:B------:R-:W-:Y:S08]  /*0000*/  LDC R1, c[0x0][0x37c] ;  /* 0x0000df00ff017b82 */ /* 0x000ff00000000800 */
[----:B------:R-:W0:Y:S01]  /*0010*/  LDC R7, c[0x0][0x380] ;  /* 0x0000e000ff077b82 */ /* 0x000e220000000800 */
[----:B------:R-:W1:Y:S01]  /*0020*/  LDCU.64 UR4, c[0x0][0x358] ;  /* 0x00006b00ff0477ac */ /* 0x000e620008000a00 */
[----:B------:R-:W-:Y:S01]  /*0030*/  HFMA2 R4, -RZ, RZ, 0, 0 ;  /* 0x00000000ff047431 */ /* 0x000fe200000001ff */
[----:B------:R-:W-:-:S05]  /*0040*/  MOV R5, 0x3ff00000 ;  /* 0x3ff0000000057802 */ /* 0x000fca0000000f00 */
[----:B------:R-:W2:Y:S01]  /*0050*/  LDC.64 R2, c[0x0][0x390] ;  /* 0x0000e400ff027b82 */ /* 0x000ea20000000a00 */
[----:B0-----:R-:W-:-:S05]  /*0060*/  IADD3 R0, PT, PT, R7, -0x1, RZ ;  /* 0xffffffff07007810 */ /* 0x001fca0007ffe0ff */
[----:B------:R-:W-:-:S04]  /*0070*/  IMAD R7, R0, R7, R0 ;  /* 0x0000000700077224 */ /* 0x000fc800078e0200 */
[----:B--2---:R-:W-:-:S05]  /*0080*/  IMAD.WIDE R2, R7, 0x8, R2 ;  /* 0x0000000807027825 */ /* 0x004fca00078e0202 */
[----:B-1----:R-:W-:Y:S01]  /*0090*/  STG.E.64 desc[UR4][R2.64], R4 ;  /* 0x0000000402007986 */ /* 0x002fe2000c101b04 */
[----:B------:R-:W-:Y:S05]  /*00a0*/  EXIT ;  /* 0x000000000000794d */ /* 0x000fea0003800000 */
.L_x_0:
[----:B------:R-:W-:-:S00]  /*00b0*/  BRA `(.L_x_0) ;  /* 0xfffffffc00fc7947 */ /* 0x000fc0000383ffff */
[----:B------:R-:W-:-:S00]  /*00c0*/  NOP ;  /* 0x0000000000007918 */ /* 0x000fc00000000000 */
        /* <DEDUP_REMOVED lines=11> */
.L_x_56:


//--------------------- .text._Z11kernel_corriiPdS_S_S_ --------------------------
	.section	.text._Z11kernel_corriiPdS_S_S_,"ax",@progbits
	.align	128
        .global         _Z11kernel_corriiPdS_S_S_
        .type           _Z11kernel_corriiPdS_S_S_,@function
        .size           _Z11kernel_corriiPdS_S_S_,(.L_x_57 - _Z11kernel_corriiPdS_S_S_)
        .other          _Z11kernel_corriiPdS_S_S_,@"STO_CUDA_ENTRY STV_DEFAULT"
_Z11kernel_corriiPdS_S_S_:
.text._Z11kernel_corriiPdS_S_S_:
[----:B------:R-:W-:Y:S01]  /*0000*/  LDC R1, c[0x0][0x37c] ;  /* 0x0000df00ff017b82 */ /* 0x000fe20000000800 */
[----:B------:R-:W0:Y:S01]  /*0010*/  S2R R2, SR_CTAID.Y ;  /* 0x0000000000027919 */ /* 0x000e220000002600 */
[----:B------:R-:W1:Y:S06]  /*0020*/  LDCU UR4, c[0x0][0x360] ;  /* 0x00006c00ff0477ac */ /* 0x000e6c0008000800 */
[----:B------:R-:W2:Y:S01]  /*0030*/  LDC R0, c[0x0][0x380] ;  /* 0x0000e000ff007b82 */ /* 0x000ea20000000800 */
[----:B------:R-:W0:Y:S01]  /*0040*/  S2R R5, SR_TID.Y ;  /* 0x0000000000057919 */ /* 0x000e220000002200 */
[----:B------:R-:W0:Y:S01]  /*0050*/  LDCU UR5, c[0x0][0x364] ;  /* 0x00006c80ff0577ac */ /* 0x000e220008000800 */
[----:B------:R-:W1:Y:S01]  /*0060*/  S2R R3, SR_CTAID.X ;  /* 0x0000000000037919 */ /* 0x000e620000002500 */
[----:B------:R-:W1:Y:S01]  /*0070*/  S2R R4, SR_TID.X ;  /* 0x0000000000047919 */ /* 0x000e620000002100 */
[----:B0-----:R-:W-:-:S04]  /*0080*/  IMAD R2, R2, UR5, R5 ;  /* 0x0000000502027c24 */ /* 0x001fc8000f8e0205 */
[----:B------:R-:W-:Y:S02]  /*0090*/  VIADD R2, R2, 0x1 ;  /* 0x0000000102027836 */ /* 0x000fe40000000000 */
[----:B-1----:R-:W-:Y:S01]  /*00a0*/  IMAD R3, R3, UR4, R4 ;  /* 0x0000000403037c24 */ /* 0x002fe2000f8e0204 */
[----:B--2---:R-:W-:-:S03]  /*00b0*/  IADD3 R4, PT, PT, R0, -0x1, RZ ;  /* 0xffffffff00047810 */ /* 0x004fc60007ffe0ff */
[----:B------:R-:W-:-:S05]  /*00c0*/  IMAD.IADD R5, R3, 0x1, R2 ;  /* 0x0000000103057824 */ /* 0x000fca00078e0202 */
[----:B------:R-:W-:-:S04]  /*00d0*/  ISETP.GE.AND P0, PT, R5, R0, PT ;  /* 0x000000000500720c */ /* 0x000fc80003f06270 */
[----:B------:R-:W-:-:S13]  /*00e0*/  ISETP.GE.OR P0, PT, R3, R4, P0 ;  /* 0x000000040300720c */ /* 0x000fda0000706670 */
[----:B------:R-:W-:Y:S05]  /*00f0*/  @P0 EXIT ;  /* 0x000000000000094d */ /* 0x000fea0003800000 */
[----:B------:R-:W0:Y:S01]  /*0100*/  LDC R4, c[0x0][0x384] ;  /* 0x0000e100ff047b82 */ /* 0x000e220000000800 */
[----:B------:R-:W1:Y:S01]  /*0110*/  LDCU.64 UR4, c[0x0][0x358] ;  /* 0x00006b00ff0477ac */ /* 0x000e620008000a00 */
[----:B------:R-:W-:Y:S01]  /*0120*/  IMAD R9, R3, R0, R5 ;  /* 0x0000000003097224 */ /* 0x000fe200078e0205 */
[----:B------:R-:W-:-:S05]  /*0130*/  CS2R R16, SRZ ;  /* 0x0000000000107805 */ /* 0x000fca000001ff00 */
[----:B------:R-:W2:Y:S01]  /*0140*/  LDC.64 R10, c[0x0][0x390] ;  /* 0x0000e400ff0a7b82 */ /* 0x000ea20000000a00 */
[----:B0-----:R-:W-:Y:S01]  /*0150*/  ISETP.GE.AND P0, PT, R4, 0x1, PT ;  /* 0x000000010400780c */ /* 0x001fe20003f06270 */
[----:B--2---:R-:W-:-:S05]  /*0160*/  IMAD.WIDE R8, R9, 0x8, R10 ;  /* 0x0000000809087825 */ /* 0x004fca00078e020a */
[----:B-1----:R0:W-:Y:S07]  /*0170*/  STG.E.64 desc[UR4][R8.64], RZ ;  /* 0x000000ff08007986 */ /* 0x0021ee000c101b04 */
[----:B------:R-:W-:Y:S05]  /*0180*/  @!P0 BRA `(.L_x_1) ;  /* 0x0000000800308947 */ /* 0x000fea0003800000 */
[C---:B------:R-:W-:Y:S01]  /*0190*/  ISETP.GE.U32.AND P1, PT, R4.reuse, 0x8, PT ;  /* 0x000000080400780c */ /* 0x040fe20003f26070 */
[----:B------:R-:W-:Y:S01]  /*01a0*/  IMAD.MOV.U32 R22, RZ, RZ, RZ ;  /* 0x000000ffff167224 */ /* 0x000fe200078e00ff */
[----:B------:R-:W-:Y:S02]  /*01b0*/  LOP3.LUT R7, R4, 0x7, RZ, 0xc0, !PT ;  /* 0x0000000704077812 */ /* 0x000fe400078ec0ff */
[----:B------:R-:W-:Y:S02]  /*01c0*/  CS2R R16, SRZ ;  /* 0x0000000000107805 */ /* 0x000fe4000001ff00 */
[----:B------:R-:W-:-:S07]  /*01d0*/  ISETP.NE.AND P0, PT, R7, RZ, PT ;  /* 0x000000ff0700720c */ /* 0x000fce0003f05270 */
[----:B------:R-:W-:Y:S06]  /*01e0*/  @!P1 BRA `(.L_x_2) ;  /* 0x0000000400089947 */ /* 0x000fec0003800000 */
[----:B------:R-:W-:Y:S01]  /*01f0*/  LOP3.LUT R22, R4, 0x7ffffff8, RZ, 0xc0, !PT ;  /* 0x7ffffff804167812 */ /* 0x000fe200078ec0ff */
[----:B------:R-:W-:Y:S01]  /*0200*/  IMAD.MOV.U32 R23, RZ, RZ, R3 ;  /* 0x000000ffff177224 */ /* 0x000fe200078e0003 */
[----:B------:R-:W-:Y:S02]  /*0210*/  SHF.L.U32 R27, R2, 0x3, RZ ;  /* 0x00000003021b7819 */ /* 0x000fe400000006ff */
[----:B------:R-:W-:Y:S01]  /*0220*/  CS2R R16, SRZ ;  /* 0x0000000000107805 */ /* 0x000fe2000001ff00 */
[----:B------:R-:W-:-:S07]  /*0230*/  IMAD.MOV R6, RZ, RZ, -R22 ;  /* 0x000000ffff067224 */ /* 0x000fce00078e0a16 */
.L_x_3:
[----:B-1----:R-:W1:Y:S02]  /*0240*/  LDC.64 R20, c[0x0][0x388] ;  /* 0x0000e200ff147b82 */ /* 0x002e640000000a00 */
[----:B-1----:R-:W-:-:S03]  /*0250*/  IMAD.WIDE R20, R23, 0x8, R20 ;  /* 0x0000000817147825 */ /* 0x002fc600078e0214 */
[----:B------:R-:W-:Y:S02]  /*0260*/  IADD3 R18, P1, PT, R20, R27, RZ ;  /* 0x0000001b14127210 */ /* 0x000fe40007f3e0ff */
[----:B------:R1:W2:Y:S03]  /*0270*/  LDG.E.64 R12, desc[UR4][R20.64] ;  /* 0x00000004140c7981 */ /* 0x0002a6000c1e1b00 */
[----:B------:R-:W-:-:S06]  /*0280*/  IMAD.X R19, RZ, RZ, R21, P1 ;  /* 0x000000ffff137224 */ /* 0x000fcc00008e0615 */
[----:B------:R-:W2:Y:S01]  /*0290*/  LDG.E.64 R18, desc[UR4][R18.64] ;  /* 0x0000000412127981 */ /* 0x000ea2000c1e1b00 */
[----:B-1----:R-:W-:-:S03]  /*02a0*/  IMAD.WIDE R20, R0, 0x8, R20 ;  /* 0x0000000800147825 */ /* 0x002fc600078e0214 */
[----:B------:R-:W-:-:S04]  /*02b0*/  IADD3 R28, P1, PT, R27, R20, RZ ;  /* 0x000000141b1c7210 */ /* 0x000fc80007f3e0ff */
[----:B------:R-:W-:Y:S01]  /*02c0*/  IADD3.X R29, PT, PT, RZ, R21, RZ, P1, !PT ;  /* 0x00000015ff1d7210 */ /* 0x000fe20000ffe4ff */
[----:B--2---:R-:W-:-:S07]  /*02d0*/  DFMA R18, R12, R18, R16 ;  /* 0x000000120c12722b */ /* 0x004fce0000000010 */
[----:B------:R1:W-:Y:S04]  /*02e0*/  STG.E.64 desc[UR4][R8.64], R18 ;  /* 0x0000001208007986 */ /* 0x0003e8000c101b04 */
[----:B------:R-:W2:Y:S04]  /*02f0*/  LDG.E.64 R14, desc[UR4][R28.64] ;  /* 0x000000041c0e7981 */ /* 0x000ea8000c1e1b00 */
[----:B------:R-:W2:Y:S01]  /*0300*/  LDG.E.64 R12, desc[UR4][R20.64] ;  /* 0x00000004140c7981 */ /* 0x000ea2000c1e1b00 */
[----:B------:R-:W-:-:S03]  /*0310*/  IMAD.WIDE R24, R0, 0x8, R20 ;  /* 0x0000000800187825 */ /* 0x000fc600078e0214 */
[----:B------:R-:W-:-:S05]  /*0320*/  IADD3 R16, P1, PT, R27, R24, RZ ;  /* 0x000000181b107210 */ /* 0x000fca0007f3e0ff */
[----:B------:R-:W-:Y:S01]  /*0330*/  IMAD.X R17, RZ, RZ, R25, P1 ;  /* 0x000000ffff117224 */ /* 0x000fe200008e0619 */
[----:B--2---:R-:W-:-:S07]  /*0340*/  DFMA R14, R12, R14, R18 ;  /* 0x0000000e0c0e722b */ /* 0x004fce0000000012 */
[----:B------:R2:W-:Y:S04]  /*0350*/  STG.E.64 desc[UR4][R8.64], R14 ;  /* 0x0000000e08007986 */ /* 0x0005e8000c101b04 */
[----:B------:R-:W3:Y:S04]  /*0360*/  LDG.E.64 R16, desc[UR4][R16.64] ;  /* 0x0000000410107981 */ /* 0x000ee8000c1e1b00 */
[----:B------:R4:W3:Y:S02]  /*0370*/  LDG.E.64 R12, desc[UR4][R24.64] ;  /* 0x00000004180c7981 */ /* 0x0008e4000c1e1b00 */
[----:B----4-:R-:W-:-:S03]  /*0380*/  IMAD.WIDE R24, R0, 0x8, R24 ;  /* 0x0000000800187825 */ /* 0x010fc600078e0218 */
[----:B-1----:R-:W-:-:S05]  /*0390*/  IADD3 R18, P1, PT, R27, R24, RZ ;  /* 0x000000181b127210 */ /* 0x002fca0007f3e0ff */
[----:B------:R-:W-:Y:S01]  /*03a0*/  IMAD.X R19, RZ, RZ, R25, P1 ;  /* 0x000000ffff137224 */ /* 0x000fe200008e0619 */
[----:B---3--:R-:W-:-:S07]  /*03b0*/  DFMA R16, R12, R16, R14 ;  /* 0x000000100c10722b */ /* 0x008fce000000000e */
[----:B------:R1:W-:Y:S04]  /*03c0*/  STG.E.64 desc[UR4][R8.64], R16 ;  /* 0x0000001008007986 */ /* 0x0003e8000c101b04 */
[----:B------:R-:W3:Y:S04]  /*03d0*/  LDG.E.64 R18, desc[UR4][R18.64] ;  /* 0x0000000412127981 */ /* 0x000ee8000c1e1b00 */
[----:B------:R-:W3:Y:S01]  /*03e0*/  LDG.E.64 R12, desc[UR4][R24.64] ;  /* 0x00000004180c7981 */ /* 0x000ee2000c1e1b00 */
[----:B------:R-:W-:-:S03]  /*03f0*/  IMAD.WIDE R28, R0, 0x8, R24 ;  /* 0x00000008001c7825 */ /* 0x000fc600078e0218 */
[----:B------:R-:W-:-:S04]  /*0400*/  IADD3 R20, P1, PT, R27, R28, RZ ;  /* 0x0000001c1b147210 */ /* 0x000fc80007f3e0ff */
[----:B------:R-:W-:Y:S01]  /*0410*/  IADD3.X R21, PT, PT, RZ, R29, RZ, P1, !PT ;  /* 0x0000001dff157210 */ /* 0x000fe20000ffe4ff */
[----:B---3--:R-:W-:-:S07]  /*0420*/  DFMA R18, R12, R18, R16 ;  /* 0x000000120c12722b */ /* 0x008fce0000000010 */
[----:B------:R3:W-:Y:S04]  /*0430*/  STG.E.64 desc[UR4][R8.64], R18 ;  /* 0x0000001208007986 */ /* 0x0007e8000c101b04 */
[----:B------:R-:W4:Y:S04]  /*0440*/  LDG.E.64 R20, desc[UR4][R20.64] ;  /* 0x0000000414147981 */ /* 0x000f28000c1e1b00 */
[----:B--2---:R2:W4:Y:S02]  /*0450*/  LDG.E.64 R14, desc[UR4][R28.64] ;  /* 0x000000041c0e7981 */ /* 0x004524000c1e1b00 */
[----:B--2---:R-:W-:-:S03]  /*0460*/  IMAD.WIDE R28, R0, 0x8, R28 ;  /* 0x00000008001c7825 */ /* 0x004fc600078e021c */
[----:B------:R-:W-:-:S05]  /*0470*/  IADD3 R12, P1, PT, R27, R28, RZ ;  /* 0x0000001c1b0c7210 */ /* 0x000fca0007f3e0ff */
[----:B------:R-:W-:Y:S01]  /*0480*/  IMAD.X R13, RZ, RZ, R29, P1 ;  /* 0x000000ffff0d7224 */ /* 0x000fe200008e061d */
[----:B----4-:R-:W-:-:S07]  /*0490*/  DFMA R20, R14, R20, R18 ;  /* 0x000000140e14722b */ /* 0x010fce0000000012 */
[----:B------:R2:W-:Y:S04]  /*04a0*/  STG.E.64 desc[UR4][R8.64], R20 ;  /* 0x0000001408007986 */ /* 0x0005e8000c101b04 */
[----:B------:R-:W4:Y:S04]  /*04b0*/  LDG.E.64 R12, desc[UR4][R12.64] ;  /* 0x000000040c0c7981 */ /* 0x000f28000c1e1b00 */
[----:B-1----:R-:W4:Y:S01]  /*04c0*/  LDG.E.64 R16, desc[UR4][R28.64] ;  /* 0x000000041c107981 */ /* 0x002f22000c1e1b00 */
[----:B------:R-:W-:-:S03]  /*04d0*/  IMAD.WIDE R24, R0, 0x8, R28 ;  /* 0x0000000800187825 */ /* 0x000fc600078e021c */
[----:B------:R-:W-:-:S05]  /*04e0*/  IADD3 R14, P1, PT, R27, R24, RZ ;  /* 0x000000181b0e7210 */ /* 0x000fca0007f3e0ff */
[----:B------:R-:W-:Y:S01]  /*04f0*/  IMAD.X R15, RZ, RZ, R25, P1 ;  /* 0x000000ffff0f7224 */ /* 0x000fe200008e0619 */
[----:B----4-:R-:W-:-:S07]  /*0500*/  DFMA R12, R16, R12, R20 ;  /* 0x0000000c100c722b */ /* 0x010fce0000000014 */
[----:B------:R1:W-:Y:S04]  /*0510*/  STG.E.64 desc[UR4][R8.64], R12 ;  /* 0x0000000c08007986 */ /* 0x0003e8000c101b04 */
[----:B------:R-:W4:Y:S04]  /*0520*/  LDG.E.64 R14, desc[UR4][R14.64] ;  /* 0x000000040e0e7981 */ /* 0x000f28000c1e1b00 */
[----:B------:R-:W4:Y:S01]  /*0530*/  LDG.E.64 R16, desc[UR4][R24.64] ;  /* 0x0000000418107981 */ /* 0x000f22000c1e1b00 */
[----:B---3--:R-:W-:-:S03]  /*0540*/  IMAD.WIDE R18, R0, 0x8, R24 ;  /* 0x0000000800127825 */ /* 0x008fc600078e0218 */
[----:B--2---:R-:W-:-:S04]  /*0550*/  IADD3 R20, P1, PT, R27, R18, RZ ;  /* 0x000000121b147210 */ /* 0x004fc80007f3e0ff */
[----:B------:R-:W-:Y:S01]  /*0560*/  IADD3.X R21, PT, PT, RZ, R19, RZ, P1, !PT ;  /* 0x00000013ff157210 */ /* 0x000fe20000ffe4ff */
[----:B----4-:R-:W-:-:S07]  /*0570*/  DFMA R14, R16, R14, R12 ;  /* 0x0000000e100e722b */ /* 0x010fce000000000c */
[----:B------:R1:W-:Y:S04]  /*0580*/  STG.E.64 desc[UR4][R8.64], R14 ;  /* 0x0000000e08007986 */ /* 0x0003e8000c101b04 */
[----:B------:R-:W2:Y:S04]  /*0590*/  LDG.E.64 R16, desc[UR4][R18.64] ;  /* 0x0000000412107981 */ /* 0x000ea8000c1e1b00 */
[----:B------:R-:W2:Y:S01]  /*05a0*/  LDG.E.64 R20, desc[UR4][R20.64] ;  /* 0x0000000414147981 */ /* 0x000ea2000c1e1b00 */
[----:B------:R-:W-:-:S05]  /*05b0*/  VIADD R6, R6, 0x8 ;  /* 0x0000000806067836 */ /* 0x000fca0000000000 */
[----:B------:R-:W-:Y:S01]  /*05c0*/  ISETP.NE.AND P1, PT, R6, RZ, PT ;  /* 0x000000ff0600720c */ /* 0x000fe20003f25270 */
[----:B------:R-:W-:Y:S01]  /*05d0*/  IMAD R23, R0, 0x8, R23 ;  /* 0x0000000800177824 */ /* 0x000fe200078e0217 */
[----:B--2---:R-:W-:-:S07]  /*05e0*/  DFMA R16, R16, R20, R14 ;  /* 0x000000141010722b */ /* 0x004fce000000000e */
[----:B------:R1:W-:Y:S04]  /*05f0*/  STG.E.64 desc[UR4][R8.64], R16 ;  /* 0x0000001008007986 */ /* 0x0003e8000c101b04 */
[----:B------:R-:W-:Y:S05]  /*0600*/  @P1 BRA `(.L_x_3) ;  /* 0xfffffffc000c1947 */ /* 0x000fea000383ffff */
.L_x_2:
[----:B------:R-:W-:Y:S05]  /*0610*/  @!P0 BRA `(.L_x_1) ;  /* 0x00000004000c8947 */ /* 0x000fea0003800000 */
[----:B------:R-:W-:Y:S02]  /*0620*/  ISETP.GE.U32.AND P1, PT, R7, 0x4, PT ;  /* 0x000000040700780c */ /* 0x000fe40003f26070 */
[----:B------:R-:W-:-:S04]  /*0630*/  LOP3.LUT R6, R4, 0x3, RZ, 0xc0, !PT ;  /* 0x0000000304067812 */ /* 0x000fc800078ec0ff */
[----:B------:R-:W-:-:S07]  /*0640*/  ISETP.NE.AND P0, PT, R6, RZ, PT ;  /* 0x000000ff0600720c */ /* 0x000fce0003f05270 */
[----:B------:R-:W-:Y:S06]  /*0650*/  @!P1 BRA `(.L_x_4) ;  /* 0x0000000000809947 */ /* 0x000fec0003800000 */
[----:B------:R-:W2:Y:S01]  /*0660*/  LDC.64 R28, c[0x0][0x388] ;  /* 0x0000e200ff1c7b82 */ /* 0x000ea20000000a00 */
[----:B------:R-:W-:-:S04]  /*0670*/  IMAD R7, R22, R0, R3 ;  /* 0x0000000016077224 */ /* 0x000fc800078e0203 */
[----:B--2---:R-:W-:Y:S01]  /*0680*/  IMAD.WIDE R28, R7, 0x8, R28 ;  /* 0x00000008071c7825 */ /* 0x004fe200078e021c */
[----:B------:R-:W-:-:S04]  /*0690*/  SHF.L.U32 R7, R2, 0x3, RZ ;  /* 0x0000000302077819 */ /* 0x000fc800000006ff */
[----:B------:R-:W-:Y:S01]  /*06a0*/  IADD3 R18, P1, PT, R7, R28, RZ ;  /* 0x0000001c07127210 */ /* 0x000fe20007f3e0ff */
[----:B-1----:R-:W2:Y:S04]  /*06b0*/  LDG.E.64 R14, desc[UR4][R28.64] ;  /* 0x000000041c0e7981 */ /* 0x002ea8000c1e1b00 */
[----:B------:R-:W-:-:S06]  /*06c0*/  IMAD.X R19, RZ, RZ, R29, P1 ;  /* 0x000000ffff137224 */ /* 0x000fcc00008e061d */
[----:B------:R-:W2:Y:S01]  /*06d0*/  LDG.E.64 R18, desc[UR4][R18.64] ;  /* 0x0000000412127981 */ /* 0x000ea2000c1e1b00 */
[----:B------:R-:W-:-:S03]  /*06e0*/  IMAD.WIDE R12, R0, 0x8, R28 ;  /* 0x00000008000c7825 */ /* 0x000fc600078e021c */
        /* <DEDUP_REMOVED lines=12> */
[----:B------:R-:W3:Y:S01]  /*07b0*/  LDG.E.64 R16, desc[UR4][R20.64] ;  /* 0x0000000414107981 */ /* 0x000ee2000c1e1b00 */
[----:B------:R-:W-:-:S03]  /*07c0*/  IMAD.WIDE R28, R0, 0x8, R20 ;  /* 0x00000008001c7825 */ /* 0x000fc600078e0214 */
[----:B-1----:R-:W-:-:S04]  /*07d0*/  IADD3 R18, P1, PT, R7, R28, RZ ;  /* 0x0000001c07127210 */ /* 0x002fc80007f3e0ff */
[----:B------:R-:W-:Y:S01]  /*07e0*/  IADD3.X R19, PT, PT, RZ, R29, RZ, P1, !PT ;  /* 0x0000001dff137210 */ /* 0x000fe20000ffe4ff */
[----:B---3--:R-:W-:-:S07]  /*07f0*/  DFMA R26, R16, R24, R14 ;  /* 0x00000018101a722b */ /* 0x008fce000000000e */
[----:B------:R2:W-:Y:S04]  /*0800*/  STG.E.64 desc[UR4][R8.64], R26 ;  /* 0x0000001a08007986 */ /* 0x0005e8000c101b04 */
[----:B------:R-:W3:Y:S04]  /*0810*/  LDG.E.64 R16, desc[UR4][R28.64] ;  /* 0x000000041c107981 */ /* 0x000ee8000c1e1b00 */
[----:B------:R-:W3:Y:S01]  /*0820*/  LDG.E.64 R18, desc[UR4][R18.64] ;  /* 0x0000000412127981 */ /* 0x000ee2000c1e1b00 */
[----:B------:R-:W-:Y:S01]  /*0830*/  VIADD R22, R22, 0x4 ;  /* 0x0000000416167836 */ /* 0x000fe20000000000 */
[----:B---3--:R-:W-:-:S07]  /*0840*/  DFMA R16, R16, R18, R26 ;  /* 0x000000121010722b */ /* 0x008fce000000001a */
[----:B------:R2:W-:Y:S04]  /*0850*/  STG.E.64 desc[UR4][R8.64], R16 ;  /* 0x0000001008007986 */ /* 0x0005e8000c101b04 */
.L_x_4:
[----:B------:R-:W-:Y:S05]  /*0860*/  @!P0 BRA `(.L_x_1) ;  /* 0x0000000000788947 */ /* 0x000fea0003800000 */
[----:B------:R-:W-:-:S13]  /*0870*/  ISETP.NE.AND P0, PT, R6, 0x1, PT ;  /* 0x000000010600780c */ /* 0x000fda0003f05270 */
[----:B------:R-:W3:Y:S01]  /*0880*/  @P0 LDC.64 R6, c[0x0][0x388] ;  /* 0x0000e200ff060b82 */ /* 0x000ee20000000a00 */
[----:B------:R-:W-:-:S04]  /*0890*/  @P0 IMAD R21, R22, R0, R3 ;  /* 0x0000000016150224 */ /* 0x000fc800078e0203 */
[----:B---3--:R-:W-:Y:S01]  /*08a0*/  @P0 IMAD.WIDE R20, R21, 0x8, R6 ;  /* 0x0000000815140825 */ /* 0x008fe200078e0206 */
[----:B------:R-:W-:-:S04]  /*08b0*/  @P0 SHF.L.U32 R7, R2, 0x3, RZ ;  /* 0x0000000302070819 */ /* 0x000fc800000006ff */
[----:B------:R-:W-:Y:S01]  /*08c0*/  @P0 IADD3 R24, P1, PT, R7, R20, RZ ;  /* 0x0000001407180210 */ /* 0x000fe20007f3e0ff */
[----:B-1----:R1:W3:Y:S04]  /*08d0*/  @P0 LDG.E.64 R12, desc[UR4][R20.64] ;  /* 0x00000004140c0981 */ /* 0x0022e8000c1e1b00 */
[----:B------:R-:W-:-:S05]  /*08e0*/  @P0 IMAD.X R25, RZ, RZ, R21, P1 ;  /* 0x000000ffff190224 */ /* 0x000fca00008e0615 */
[----:B--2---:R-:W3:Y:S01]  /*08f0*/  @P0 LDG.E.64 R14, desc[UR4][R24.64] ;  /* 0x00000004180e0981 */ /* 0x004ee2000c1e1b00 */
[----:B------:R-:W-:-:S03]  /*0900*/  @P0 IMAD.WIDE R18, R0, 0x8, R20 ;  /* 0x0000000800120825 */ /* 0x000fc600078e0214 */
[----:B------:R-:W-:-:S04]  /*0910*/  @P0 IADD3 R6, P1, PT, R7, R18, RZ ;  /* 0x0000001207060210 */ /* 0x000fc80007f3e0ff */
[----:B------:R-:W-:Y:S02]  /*0920*/  @P0 IADD3.X R7, PT, PT, RZ, R19, RZ, P1, !PT ;  /* 0x00000013ff070210 */ /* 0x000fe40000ffe4ff */
[----:B------:R-:W-:-:S04]  /*0930*/  LOP3.LUT R4, R4, 0x1, RZ, 0xc0, !PT ;  /* 0x0000000104047812 */ /* 0x000fc800078ec0ff */
[----:B------:R-:W-:-:S13]  /*0940*/  ISETP.NE.U32.AND P1, PT, R4, 0x1, PT ;  /* 0x000000010400780c */ /* 0x000fda0003f25070 */
[----:B-1----:R-:W1:Y:S01]  /*0950*/  @!P1 LDC.64 R20, c[0x0][0x388] ;  /* 0x0000e200ff149b82 */ /* 0x002e620000000a00 */
[----:B---3--:R-:W-:-:S07]  /*0960*/  @P0 DFMA R12, R12, R14, R16 ;  /* 0x0000000e0c0c022b */ /* 0x008fce0000000010 */
[----:B------:R-:W-:Y:S04]  /*0970*/  @P0 STG.E.64 desc[UR4][R8.64], R12 ;  /* 0x0000000c08000986 */ /* 0x000fe8000c101b04 */
[----:B------:R-:W2:Y:S04]  /*0980*/  @P0 LDG.E.64 R14, desc[UR4][R18.64] ;  /* 0x00000004120e0981 */ /* 0x000ea8000c1e1b00 */
[----:B------:R-:W2:Y:S01]  /*0990*/  @P0 LDG.E.64 R6, desc[UR4][R6.64] ;  /* 0x0000000406060981 */ /* 0x000ea2000c1e1b00 */
[----:B------:R-:W-:-:S04]  /*09a0*/  @P0 VIADD R22, R22, 0x2 ;  /* 0x0000000216160836 */ /* 0x000fc80000000000 */
[----:B------:R-:W-:-:S04]  /*09b0*/  @!P1 IMAD R23, R22, R0, R3 ;  /* 0x0000000016179224 */ /* 0x000fc800078e0203 */
[----:B-1----:R-:W-:-:S03]  /*09c0*/  @!P1 IMAD.WIDE R20, R23, 0x8, R20 ;  /* 0x0000000817149825 */ /* 0x002fc600078e0214 */
[----:B------:R-:W-:-:S04]  /*09d0*/  @!P1 LEA R22, P2, R2, R20, 0x3 ;  /* 0x0000001402169211 */ /* 0x000fc800078418ff */
[----:B------:R-:W-:Y:S01]  /*09e0*/  @!P1 IADD3.X R23, PT, PT, RZ, R21, RZ, P2, !PT ;  /* 0x00000015ff179210 */ /* 0x000fe200017fe4ff */
[----:B--2---:R-:W-:-:S07]  /*09f0*/  @P0 DFMA R16, R14, R6, R12 ;  /* 0x000000060e10022b */ /* 0x004fce000000000c */
[----:B------:R1:W-:Y:S04]  /*0a00*/  @P0 STG.E.64 desc[UR4][R8.64], R16 ;  /* 0x0000001008000986 */ /* 0x0003e8000c101b04 */
[----:B------:R-:W1:Y:S04]  /*0a10*/  @!P1 LDG.E.64 R20, desc[UR4][R20.64] ;  /* 0x0000000414149981 */ /* 0x000e68000c1e1b00 */
[----:B------:R-:W1:Y:S02]  /*0a20*/  @!P1 LDG.E.64 R6, desc[UR4][R22.64] ;  /* 0x0000000416069981 */ /* 0x000e64000c1e1b00 */
[----:B-1----:R-:W-:-:S07]  /*0a30*/  @!P1 DFMA R16, R20, R6, R16 ;  /* 0x000000061410922b */ /* 0x002fce0000000010 */
[----:B------:R3:W-:Y:S04]  /*0a40*/  @!P1 STG.E.64 desc[UR4][R8.64], R16 ;  /* 0x0000001008009986 */ /* 0x0007e8000c101b04 */
.L_x_1:
[----:B------:R-:W-:-:S04]  /*0a50*/  IMAD R3, R5, R0, R3 ;  /* 0x0000000005037224 */ /* 0x000fc800078e0203 */
[----:B------:R-:W-:-:S05]  /*0a60*/  IMAD.WIDE R10, R3, 0x8, R10 ;  /* 0x00000008030a7825 */ /* 0x000fca00078e020a */
[----:B------:R-:W-:Y:S01]  /*0a70*/  STG.E.64 desc[UR4][R10.64], R16 ;  /* 0x000000100a007986 */ /* 0x000fe2000c101b04 */
[----:B------:R-:W-:Y:S05]  /*0a80*/  EXIT ;  /* 0x000000000000794d */ /* 0x000fea0003800000 */
.L_x_5:
        /* <DEDUP_REMOVED lines=15> */
.L_x_57:


//--------------------- .text._Z11kernel_diagiiPdS_S_S_ --------------------------
	.section	.text._Z11kernel_diagiiPdS_S_S_,"ax",@progbits
	.align	128
        .global         _Z11kernel_diagiiPdS_S_S_
        .type           _Z11kernel_diagiiPdS_S_S_,@function
        .size           _Z11kernel_diagiiPdS_S_S_,(.L_x_58 - _Z11kernel_diagiiPdS_S_S_)
        .other          _Z11kernel_diagiiPdS_S_S_,@"STO_CUDA_ENTRY STV_DEFAULT"
_Z11kernel_diagiiPdS_S_S_:
.text._Z11kernel_diagiiPdS_S_S_:
[----:B------:R-:W-:Y:S01]  /*0000*/  LDC R1, c[0x0][0x37c] ;  /* 0x0000df00ff017b82 */ /* 0x000fe20000000800 */
[----:B------:R-:W0:Y:S01]  /*0010*/  S2R R0, SR_CTAID.X ;  /* 0x0000000000007919 */ /* 0x000e220000002500 */
[----:B------:R-:W0:Y:S01]  /*0020*/  LDCU UR4, c[0x0][0x360] ;  /* 0x00006c00ff0477ac */ /* 0x000e220008000800 */
[----:B------:R-:W0:Y:S01]  /*0030*/  S2R R3, SR_TID.X ;  /* 0x0000000000037919 */ /* 0x000e220000002100 */
[----:B------:R-:W1:Y:S01]  /*0040*/  LDCU UR6, c[0x0][0x380] ;  /* 0x00007000ff0677ac */ /* 0x000e620008000800 */
[----:B0-----:R-:W-:-:S05]  /*0050*/  IMAD R0, R0, UR4, R3 ;  /* 0x0000000400007c24 */ /* 0x001fca000f8e0203 */
[----:B-1----:R-:W-:-:S13]  /*0060*/  ISETP.GE.AND P0, PT, R0, UR6, PT ;  /* 0x0000000600007c0c */ /* 0x002fda000bf06270 */
[----:B------:R-:W-:Y:S05]  /*0070*/  @P0 EXIT ;  /* 0x000000000000094d */ /* 0x000fea0003800000 */
[----:B------:R-:W0:Y:S01]  /*0080*/  LDC.64 R2, c[0x0][0x390] ;  /* 0x0000e400ff027b82 */ /* 0x000e220000000a00 */
[----:B------:R-:W1:Y:S01]  /*0090*/  LDCU.64 UR4, c[0x0][0x358] ;  /* 0x00006b00ff0477ac */ /* 0x000e620008000a00 */
[----:B------:R-:W-:Y:S02]  /*00a0*/  IMAD R7, R0, UR6, R0 ;  /* 0x0000000600077c24 */ /* 0x000fe4000f8e0200 */
[----:B------:R-:W-:Y:S01]  /*00b0*/  HFMA2 R4, -RZ, RZ, 0, 0 ;  /* 0x00000000ff047431 */ /* 0x000fe200000001ff */
[----:B------:R-:W-:Y:S01]  /*00c0*/  MOV R5, 0x3ff00000 ;  /* 0x3ff0000000057802 */ /* 0x000fe20000000f00 */
[----:B0-----:R-:W-:-:S05]  /*00d0*/  IMAD.WIDE R2, R7, 0x8, R2 ;  /* 0x0000000807027825 */ /* 0x001fca00078e0202 */
[----:B-1----:R-:W-:Y:S01]  /*00e0*/  STG.E.64 desc[UR4][R2.64], R4 ;  /* 0x0000000402007986 */ /* 0x002fe2000c101b04 */
[----:B------:R-:W-:Y:S05]  /*00f0*/  EXIT ;  /* 0x000000000000794d */ /* 0x000fea0003800000 */
.L_x_6:
        /* <DEDUP_REMOVED lines=16> */
.L_x_58:


//--------------------- .text._Z13kernel_reduceiiPdS_S_S_ --------------------------
	.section	.text._Z13kernel_reduceiiPdS_S_S_,"ax",@progbits
	.align	128
        .global         _Z13kernel_reduceiiPdS_S_S_
        .type           _Z13kernel_reduceiiPdS_S_S_,@function
        .size           _Z13kernel_reduceiiPdS_S_S_,(.L_x_52 - _Z13kernel_reduceiiPdS_S_S_)
        .other          _Z13kernel_reduceiiPdS_S_S_,@"STO_CUDA_ENTRY STV_DEFAULT"
_Z13kernel_reduceiiPdS_S_S_:
.text._Z13kernel_reduceiiPdS_S_S_:
[----:B------:R-:W-:Y:S01]  /*0000*/  LDC R1, c[0x0][0x37c] ;  /* 0x0000df00ff017b82 */ /* 0x000fe20000000800 */
[----:B------:R-:W0:Y:S01]  /*0010*/  S2R R0, SR_CTAID.Y ;  /* 0x0000000000007919 */ /* 0x000e220000002600 */
[----:B------:R-:W1:Y:S01]  /*0020*/  LDCU UR4, c[0x0][0x360] ;  /* 0x00006c00ff0477ac */ /* 0x000e620008000800 */
[----:B------:R-:W0:Y:S01]  /*0030*/  S2R R5, SR_TID.Y ;  /* 0x0000000000057919 */ /* 0x000e220000002200 */
[----:B------:R-:W0:Y:S01]  /*0040*/  LDCU UR5, c[0x0][0x364] ;  /* 0x00006c80ff0577ac */ /* 0x000e220008000800 */
[----:B------:R-:W1:Y:S01]  /*0050*/  S2R R3, SR_CTAID.X ;  /* 0x0000000000037919 */ /* 0x000e620000002500 */
[----:B------:R-:W2:Y:S01]  /*0060*/  LDCU.64 UR6, c[0x0][0x380] ;  /* 0x00007000ff0677ac */ /* 0x000ea20008000a00 */
[----:B------:R-:W1:Y:S01]  /*0070*/  S2R R2, SR_TID.X ;  /* 0x0000000000027919 */ /* 0x000e620000002100 */
[----:B0-----:R-:W-:-:S05]  /*0080*/  IMAD R0, R0, UR5, R5 ;  /* 0x0000000500007c24 */ /* 0x001fca000f8e0205 */
[----:B--2---:R-:W-:Y:S01]  /*0090*/  ISETP.GE.AND P0, PT, R0, UR6, PT ;  /* 0x0000000600007c0c */ /* 0x004fe2000bf06270 */
[----:B-1----:R-:W-:-:S05]  /*00a0*/  IMAD R3, R3, UR4, R2 ;  /* 0x0000000403037c24 */ /* 0x002fca000f8e0202 */
[----:B------:R-:W-:-:S13]  /*00b0*/  ISETP.GE.OR P0, PT, R3, UR7, P0 ;  /* 0x0000000703007c0c */ /* 0x000fda0008706670 */
[----:B------:R-:W-:Y:S05]  /*00c0*/  @P0 EXIT ;  /* 0x000000000000094d */ /* 0x000fea0003800000 */
[----:B------:R-:W0:Y:S01]  /*00d0*/  LDC.64 R4, c[0x0][0x388] ;  /* 0x0000e200ff047b82 */ /* 0x000e220000000a00 */
[----:B------:R-:W1:Y:S01]  /*00e0*/  LDCU.64 UR4, c[0x0][0x358] ;  /* 0x00006b00ff0477ac */ /* 0x000e620008000a00 */
[----:B------:R-:W-:-:S06]  /*00f0*/  IMAD R3, R3, UR6, R0 ;  /* 0x0000000603037c24 */ /* 0x000fcc000f8e0200 */
[----:B------:R-:W2:Y:S01]  /*0100*/  LDC.64 R10, c[0x0][0x398] ;  /* 0x0000e600ff0a7b82 */ /* 0x000ea20000000a00 */
[----:B0-----:R-:W-:-:S05]  /*0110*/  IMAD.WIDE R4, R3, 0x8, R4 ;  /* 0x0000000803047825 */ /* 0x001fca00078e0204 */
[----:B-1----:R-:W3:Y:S01]  /*0120*/  LDG.E.64 R12, desc[UR4][R4.64] ;  /* 0x00000004040c7981 */ /* 0x002ee2000c1e1b00 */
[----:B--2---:R-:W-:-:S05]  /*0130*/  IMAD.WIDE.U32 R10, R0, 0x8, R10 ;  /* 0x00000008000a7825 */ /* 0x004fca00078e000a */
[----:B------:R-:W3:Y:S01]  /*0140*/  LDG.E.64 R8, desc[UR4][R10.64] ;  /* 0x000000040a087981 */ /* 0x000ee2000c1e1b00 */
[----:B------:R-:W0:Y:S08]  /*0150*/  I2F.F64 R6, UR7 ;  /* 0x0000000700067d12 */ /* 0x000e300008201c00 */
[----:B0-----:R-:W0:Y:S01]  /*0160*/  MUFU.RSQ64H R3, R7 ;  /* 0x0000000700037308 */ /* 0x001e220000001c00 */
[----:B------:R-:W-:-:S02]  /*0170*/  VIADD R2, R7, 0xfcb00000 ;  /* 0xfcb0000007027836 */ /* 0x000fc40000000000 */
[----:B------:R-:W-:Y:S02]  /*0180*/  IMAD.MOV.U32 R16, RZ, RZ, 0x0 ;  /* 0x00000000ff107424 */ /* 0x000fe400078e00ff */
[----:B------:R-:W-:Y:S02]  /*0190*/  IMAD.MOV.U32 R17, RZ, RZ, 0x3fd80000 ;  /* 0x3fd80000ff117424 */ /* 0x000fe400078e00ff */
[----:B0-----:R-:W-:-:S08]  /*01a0*/  DMUL R14, R2, R2 ;  /* 0x00000002020e7228 */ /* 0x001fd00000000000 */
[----:B------:R-:W-:-:S08]  /*01b0*/  DFMA R14, R6, -R14, 1 ;  /* 0x3ff00000060e742b */ /* 0x000fd0000000080e */
[----:B------:R-:W-:Y:S02]  /*01c0*/  DFMA R16, R14, R16, 0.5 ;  /* 0x3fe000000e10742b */ /* 0x000fe40000000010 */
[----:B------:R-:W-:-:S08]  /*01d0*/  DMUL R14, R2, R14 ;  /* 0x0000000e020e7228 */ /* 0x000fd00000000000 */
[----:B------:R-:W-:Y:S01]  /*01e0*/  DFMA R14, R16, R14, R2 ;  /* 0x0000000e100e722b */ /* 0x000fe20000000002 */
[----:B------:R-:W-:-:S09]  /*01f0*/  ISETP.GE.U32.AND P0, PT, R2, 0x7ca00000, PT ;  /* 0x7ca000000200780c */ /* 0x000fd20003f06070 */
[----:B------:R-:W-:Y:S02]  /*0200*/  VIADD R19, R15, 0xfff00000 ;  /* 0xfff000000f137836 */ /* 0x000fe40000000000 */
[----:B------:R-:W-:Y:S01]  /*0210*/  IMAD.MOV.U32 R18, RZ, RZ, R14 ;  /* 0x000000ffff127224 */ /* 0x000fe200078e000e */
[----:B---3--:R-:W-:Y:S02]  /*0220*/  DADD R8, -R8, R12 ;  /* 0x0000000008087229 */ /* 0x008fe4000000010c */
[----:B------:R-:W-:-:S05]  /*0230*/  DMUL R12, R6, R14 ;  /* 0x0000000e060c7228 */ /* 0x000fca0000000000 */
[----:B------:R0:W-:Y:S03]  /*0240*/  STG.E.64 desc[UR4][R4.64], R8 ;  /* 0x0000000804007986 */ /* 0x0001e6000c101b04 */
[----:B------:R-:W-:-:S08]  /*0250*/  DFMA R16, R12, -R12, R6 ;  /* 0x8000000c0c10722b */ /* 0x000fd00000000006 */
[----:B------:R-:W-:Y:S01]  /*0260*/  DFMA R10, R16, R18, R12 ;  /* 0x00000012100a722b */ /* 0x000fe2000000000c */
[----:B------:R-:W-:Y:S10]  /*0270*/  @!P0 BRA `(.L_x_7) ;  /* 0x0000000000108947 */ /* 0x000ff40003800000 */
[----:B------:R-:W-:-:S07]  /*0280*/  MOV R10, 0x2a0 ;  /* 0x000002a0000a7802 */ /* 0x000fce0000000f00 */
[----:B0-----:R-:W-:Y:S05]  /*0290*/  CALL.REL.NOINC `($__internal_1_$__cuda_sm20_dsqrt_rn_f64_mediumpath_v1) ;  /* 0x0000000400e07944 */ /* 0x001fea0003c00000 */
[----:B------:R-:W-:Y:S02]  /*02a0*/  IMAD.MOV.U32 R10, RZ, RZ, R2 ;  /* 0x000000ffff0a7224 */ /* 0x000fe400078e0002 */
[----:B------:R-:W-:-:S07]  /*02b0*/  IMAD.MOV.U32 R11, RZ, RZ, R3 ;  /* 0x000000ffff0b7224 */ /* 0x000fce00078e0003 */
.L_x_7:
[----:B------:R-:W1:Y:S02]  /*02c0*/  LDC.64 R2, c[0x0][0x3a0] ;  /* 0x0000e800ff027b82 */ /* 0x000e640000000a00 */
[----:B-1----:R-:W-:-:S06]  /*02d0*/  IMAD.WIDE.U32 R2, R0, 0x8, R2 ;  /* 0x0000000800027825 */ /* 0x002fcc00078e0002 */
[----:B------:R-:W2:Y:S01]  /*02e0*/  LDG.E.64 R2, desc[UR4][R2.64] ;  /* 0x0000000402027981 */ /* 0x000ea2000c1e1b00 */
[----:B------:R-:W-:Y:S01]  /*02f0*/  FSETP.GEU.AND P1, PT, |R9|, 6.5827683646048100446e-37, PT ;  /* 0x036000000900780b */ /* 0x000fe20003f2e200 */
[----:B------:R-:W-:Y:S01]  /*0300*/  BSSY.RECONVERGENT B0, `(.L_x_8) ;  /* 0x0000013000007945 */ /* 0x000fe20003800200 */
[----:B--2---:R-:W-:Y:S01]  /*0310*/  DMUL R6, R2, R10 ;  /* 0x0000000a02067228 */ /* 0x004fe20000000000 */
[----:B------:R-:W-:-:S05]  /*0320*/  IMAD.MOV.U32 R10, RZ, RZ, 0x1 ;  /* 0x00000001ff0a7424 */ /* 0x000fca00078e00ff */
[----:B------:R-:W1:Y:S02]  /*0330*/  MUFU.RCP64H R11, R7 ;  /* 0x00000007000b7308 */ /* 0x000e640000001800 */
[----:B-1----:R-:W-:-:S08]  /*0340*/  DFMA R12, -R6, R10, 1 ;  /* 0x3ff00000060c742b */ /* 0x002fd0000000010a */
[----:B------:R-:W-:-:S08]  /*0350*/  DFMA R12, R12, R12, R12 ;  /* 0x0000000c0c0c722b */ /* 0x000fd0000000000c */
[----:B------:R-:W-:-:S08]  /*0360*/  DFMA R12, R10, R12, R10 ;  /* 0x0000000c0a0c722b */ /* 0x000fd0000000000a */
[----:B------:R-:W-:-:S08]  /*0370*/  DFMA R10, -R6, R12, 1 ;  /* 0x3ff00000060a742b */ /* 0x000fd0000000010c */
[----:B------:R-:W-:-:S08]  /*0380*/  DFMA R10, R12, R10, R12 ;  /* 0x0000000a0c0a722b */ /* 0x000fd0000000000c */
[----:B------:R-:W-:-:S08]  /*0390*/  DMUL R12, R8, R10 ;  /* 0x0000000a080c7228 */ /* 0x000fd00000000000 */
[----:B------:R-:W-:-:S08]  /*03a0*/  DFMA R14, -R6, R12, R8 ;  /* 0x0000000c060e722b */ /* 0x000fd00000000108 */
[----:B------:R-:W-:-:S10]  /*03b0*/  DFMA R2, R10, R14, R12 ;  /* 0x0000000e0a02722b */ /* 0x000fd4000000000c */
[----:B------:R-:W-:-:S05]  /*03c0*/  FFMA R0, RZ, R7, R3 ;  /* 0x00000007ff007223 */ /* 0x000fca0000000003 */
[----:B------:R-:W-:-:S13]  /*03d0*/  FSETP.GT.AND P0, PT, |R0|, 1.469367938527859385e-39, PT ;  /* 0x001000000000780b */ /* 0x000fda0003f04200 */
[----:B------:R-:W-:Y:S05]  /*03e0*/  @P0 BRA P1, `(.L_x_9) ;  /* 0x0000000000100947 */ /* 0x000fea0000800000 */
[----:B------:R-:W-:-:S07]  /*03f0*/  MOV R0, 0x410 ;  /* 0x0000041000007802 */ /* 0x000fce0000000f00 */
[----:B0-----:R-:W-:Y:S05]  /*0400*/  CALL.REL.NOINC `($__internal_0_$__cuda_sm20_div_rn_f64_full) ;  /* 0x0000000000147944 */ /* 0x001fea0003c00000 */
[----:B------:R-:W-:Y:S02]  /*0410*/  IMAD.MOV.U32 R2, RZ, RZ, R12 ;  /* 0x000000ffff027224 */ /* 0x000fe400078e000c */
[----:B------:R-:W-:-:S07]  /*0420*/  IMAD.MOV.U32 R3, RZ, RZ, R13 ;  /* 0x000000ffff037224 */ /* 0x000fce00078e000d */
.L_x_9:
[----:B------:R-:W-:Y:S05]  /*0430*/  BSYNC.RECONVERGENT B0 ;  /* 0x0000000000007941 */ /* 0x000fea0003800200 */
.L_x_8:
[----:B------:R-:W-:Y:S01]  /*0440*/  STG.E.64 desc[UR4][R4.64], R2 ;  /* 0x0000000204007986 */ /* 0x000fe2000c101b04 */
[----:B------:R-:W-:Y:S05]  /*0450*/  EXIT ;  /* 0x000000000000794d */ /* 0x000fea0003800000 */
        .weak           $__internal_0_$__cuda_sm20_div_rn_f64_full
        .type           $__internal_0_$__cuda_sm20_div_rn_f64_full,@function
        .size           $__internal_0_$__cuda_sm20_div_rn_f64_full,($__internal_1_$__cuda_sm20_dsqrt_rn_f64_mediumpath_v1 - $__internal_0_$__cuda_sm20_div_rn_f64_full)
$__internal_0_$__cuda_sm20_div_rn_f64_full:
[C---:B------:R-:W-:Y:S01]  /*0460*/  FSETP.GEU.AND P0, PT, |R7|.reuse, 1.469367938527859385e-39, PT ;  /* 0x001000000700780b */ /* 0x040fe20003f0e200 */
[----:B------:R-:W-:Y:S01]  /*0470*/  IMAD.MOV.U32 R16, RZ, RZ, 0x1 ;  /* 0x00000001ff107424 */ /* 0x000fe200078e00ff */
[----:B------:R-:W-:Y:S01]  /*0480*/  LOP3.LUT R2, R7, 0x800fffff, RZ, 0xc0, !PT ;  /* 0x800fffff07027812 */ /* 0x000fe200078ec0ff */
[----:B------:R-:W-:Y:S01]  /*0490*/  BSSY.RECONVERGENT B1, `(.L_x_10) ;  /* 0x0000055000017945 */ /* 0x000fe20003800200 */
[C---:B------:R-:W-:Y:S02]  /*04a0*/  FSETP.GEU.AND P2, PT, |R9|.reuse, 1.469367938527859385e-39, PT ;  /* 0x001000000900780b */ /* 0x040fe40003f4e200 */
[----:B------:R-:W-:Y:S01]  /*04b0*/  LOP3.LUT R3, R2, 0x3ff00000, RZ, 0xfc, !PT ;  /* 0x3ff0000002037812 */ /* 0x000fe200078efcff */
[----:B------:R-:W-:Y:S01]  /*04c0*/  IMAD.MOV.U32 R2, RZ, RZ, R6 ;  /* 0x000000ffff027224 */ /* 0x000fe200078e0006 */
[----:B------:R-:W-:Y:S02]  /*04d0*/  LOP3.LUT R12, R9, 0x7ff00000, RZ, 0xc0, !PT ;  /* 0x7ff00000090c7812 */ /* 0x000fe400078ec0ff */
[----:B------:R-:W-:-:S03]  /*04e0*/  LOP3.LUT R15, R7, 0x7ff00000, RZ, 0xc0, !PT ;  /* 0x7ff00000070f7812 */ /* 0x000fc600078ec0ff */
[----:B------:R-:W-:Y:S01]  /*04f0*/  @!P0 DMUL R2, R6, 8.98846567431157953865e+307 ;  /* 0x7fe0000006028828 */ /* 0x000fe20000000000 */
[----:B------:R-:W-:-:S03]  /*0500*/  ISETP.GE.U32.AND P1, PT, R12, R15, PT ;  /* 0x0000000f0c00720c */ /* 0x000fc60003f26070 */
[----:B------:R-:W-:Y:S01]  /*0510*/  @!P2 LOP3.LUT R13, R7, 0x7ff00000, RZ, 0xc0, !PT ;  /* 0x7ff00000070da812 */ /* 0x000fe200078ec0ff */
[----:B------:R-:W-:Y:S01]  /*0520*/  @!P2 IMAD.MOV.U32 R18, RZ, RZ, RZ ;  /* 0x000000ffff12a224 */ /* 0x000fe200078e00ff */
[----:B------:R-:W0:Y:S02]  /*0530*/  MUFU.RCP64H R17, R3 ;  /* 0x0000000300117308 */ /* 0x000e240000001800 */
[----:B------:R-:W-:Y:S01]  /*0540*/  @!P2 ISETP.GE.U32.AND P3, PT, R12, R13, PT ;  /* 0x0000000d0c00a20c */ /* 0x000fe20003f66070 */
[----:B------:R-:W-:-:S05]  /*0550*/  IMAD.MOV.U32 R13, RZ, RZ, 0x1ca00000 ;  /* 0x1ca00000ff0d7424 */ /* 0x000fca00078e00ff */
[----:B------:R-:W-:-:S04]  /*0560*/  @!P2 SEL R19, R13, 0x63400000, !P3 ;  /* 0x634000000d13a807 */ /* 0x000fc80005800000 */
[----:B------:R-:W-:-:S04]  /*0570*/  @!P2 LOP3.LUT R19, R19, 0x80000000, R9, 0xf8, !PT ;  /* 0x800000001313a812 */ /* 0x000fc800078ef809 */
[----:B------:R-:W-:Y:S01]  /*0580*/  @!P2 LOP3.LUT R19, R19, 0x100000, RZ, 0xfc, !PT ;  /* 0x001000001313a812 */ /* 0x000fe200078efcff */
[----:B0-----:R-:W-:-:S08]  /*0590*/  DFMA R10, R16, -R2, 1 ;  /* 0x3ff00000100a742b */ /* 0x001fd00000000802 */
[----:B------:R-:W-:-:S08]  /*05a0*/  DFMA R10, R10, R10, R10 ;  /* 0x0000000a0a0a722b */ /* 0x000fd0000000000a */
[----:B------:R-:W-:Y:S01]  /*05b0*/  DFMA R16, R16, R10, R16 ;  /* 0x0000000a1010722b */ /* 0x000fe20000000010 */
[----:B------:R-:W-:Y:S01]  /*05c0*/  SEL R11, R13, 0x63400000, !P1 ;  /* 0x634000000d0b7807 */ /* 0x000fe20004800000 */
[----:B------:R-:W-:-:S03]  /*05d0*/  IMAD.MOV.U32 R10, RZ, RZ, R8 ;  /* 0x000000ffff0a7224 */ /* 0x000fc600078e0008 */
[----:B------:R-:W-:-:S03]  /*05e0*/  LOP3.LUT R11, R11, 0x800fffff, R9, 0xf8, !PT ;  /* 0x800fffff0b0b7812 */ /* 0x000fc600078ef809 */
[----:B------:R-:W-:-:S03]  /*05f0*/  DFMA R20, R16, -R2, 1 ;  /* 0x3ff000001014742b */ /* 0x000fc60000000802 */
[----:B------:R-:W-:-:S05]  /*0600*/  @!P2 DFMA R10, R10, 2, -R18 ;  /* 0x400000000a0aa82b */ /* 0x000fca0000000812 */
[----:B------:R-:W-:Y:S01]  /*0610*/  DFMA R16, R16, R20, R16 ;  /* 0x000000141010722b */ /* 0x000fe20000000010 */
[----:B------:R-:W-:Y:S02]  /*0620*/  IMAD.MOV.U32 R21, RZ, RZ, R12 ;  /* 0x000000ffff157224 */ /* 0x000fe400078e000c */
[----:B------:R-:W-:Y:S01]  /*0630*/  IMAD.MOV.U32 R20, RZ, RZ, R15 ;  /* 0x000000ffff147224 */ /* 0x000fe200078e000f */
[----:B------:R-:W-:Y:S02]  /*0640*/  @!P0 LOP3.LUT R20, R3, 0x7ff00000, RZ, 0xc0, !PT ;  /* 0x7ff0000003148812 */ /* 0x000fe400078ec0ff */
[----:B------:R-:W-:Y:S02]  /*0650*/  @!P2 LOP3.LUT R21, R11, 0x7ff00000, RZ, 0xc0, !PT ;  /* 0x7ff000000b15a812 */ /* 0x000fe400078ec0ff */
[----:B------:R-:W-:Y:S01]  /*0660*/  DMUL R18, R16, R10 ;  /* 0x0000000a10127228 */ /* 0x000fe20000000000 */
[----:B------:R-:W-:Y:S02]  /*0670*/  VIADD R23, R20, 0xffffffff ;  /* 0xffffffff14177836 */ /* 0x000fe40000000000 */
[----:B------:R-:W-:-:S05]  /*0680*/  VIADD R22, R21, 0xffffffff ;  /* 0xffffffff15167836 */ /* 0x000fca0000000000 */
[----:B------:R-:W-:Y:S01]  /*0690*/  DFMA R14, R18, -R2, R10 ;  /* 0x80000002120e722b */ /* 0x000fe2000000000a */
[----:B------:R-:W-:-:S04]  /*06a0*/  ISETP.GT.U32.AND P0, PT, R22, 0x7feffffe, PT ;  /* 0x7feffffe1600780c */ /* 0x000fc80003f04070 */
[----:B------:R-:W-:-:S03]  /*06b0*/  ISETP.GT.U32.OR P0, PT, R23, 0x7feffffe, P0 ;  /* 0x7feffffe1700780c */ /* 0x000fc60000704470 */
[----:B------:R-:W-:-:S10]  /*06c0*/  DFMA R14, R16, R14, R18 ;  /* 0x0000000e100e722b */ /* 0x000fd40000000012 */
[----:B------:R-:W-:Y:S05]  /*06d0*/  @P0 BRA `(.L_x_11) ;  /* 0x00000000006c0947 */ /* 0x000fea0003800000 */
[----:B------:R-:W-:-:S04]  /*06e0*/  LOP3.LUT R9, R7, 0x7ff00000, RZ, 0xc0, !PT ;  /* 0x7ff0000007097812 */ /* 0x000fc800078ec0ff */
[CC--:B------:R-:W-:Y:S02]  /*06f0*/  VIADDMNMX R8, R12.reuse, -R9.reuse, 0xb9600000, !PT ;  /* 0xb96000000c087446 */ /* 0x0c0fe40007800909 */
[----:B------:R-:W-:Y:S02]  /*0700*/  ISETP.GE.U32.AND P0, PT, R12, R9, PT ;  /* 0x000000090c00720c */ /* 0x000fe40003f06070 */
[----:B------:R-:W-:Y:S02]  /*0710*/  VIMNMX R8, PT, PT, R8, 0x46a00000, PT ;  /* 0x46a0000008087848 */ /* 0x000fe40003fe0100 */
[----:B------:R-:W-:-:S05]  /*0720*/  SEL R13, R13, 0x63400000, !P0 ;  /* 0x634000000d0d7807 */ /* 0x000fca0004000000 */
[----:B------:R-:W-:Y:S02]  /*0730*/  IMAD.IADD R16, R8, 0x1, -R13 ;  /* 0x0000000108107824 */ /* 0x000fe400078e0a0d */
[----:B------:R-:W-:Y:S02]  /*0740*/  IMAD.MOV.U32 R8, RZ, RZ, RZ ;  /* 0x000000ffff087224 */ /* 0x000fe400078e00ff */
[----:B------:R-:W-:-:S06]  /*0750*/  VIADD R9, R16, 0x7fe00000 ;  /* 0x7fe0000010097836 */ /* 0x000fcc0000000000 */
[----:B------:R-:W-:-:S10]  /*0760*/  DMUL R12, R14, R8 ;  /* 0x000000080e0c7228 */ /* 0x000fd40000000000 */
[----:B------:R-:W-:-:S13]  /*0770*/  FSETP.GTU.AND P0, PT, |R13|, 1.469367938527859385e-39, PT ;  /* 0x001000000d00780b */ /* 0x000fda0003f0c200 */
[----:B------:R-:W-:Y:S05]  /*0780*/  @P0 BRA `(.L_x_12) ;  /* 0x0000000000940947 */ /* 0x000fea0003800000 */
[----:B------:R-:W-:Y:S01]  /*0790*/  DFMA R2, R14, -R2, R10 ;  /* 0x800000020e02722b */ /* 0x000fe2000000000a */
[----:B------:R-:W-:-:S09]  /*07a0*/  IMAD.MOV.U32 R8, RZ, RZ, RZ ;  /* 0x000000ffff087224 */ /* 0x000fd200078e00ff */
[C---:B------:R-:W-:Y:S02]  /*07b0*/  FSETP.NEU.AND P0, PT, R3.reuse, RZ, PT ;  /* 0x000000ff0300720b */ /* 0x040fe40003f0d000 */
[----:B------:R-:W-:-:S04]  /*07c0*/  LOP3.LUT R7, R3, 0x80000000, R7, 0x48, !PT ;  /* 0x8000000003077812 */ /* 0x000fc800078e4807 */
[----:B------:R-:W-:-:S07]  /*07d0*/  LOP3.LUT R9, R7, R9, RZ, 0xfc, !PT ;  /* 0x0000000907097212 */ /* 0x000fce00078efcff */
[----:B------:R-:W-:Y:S05]  /*07e0*/  @!P0 BRA `(.L_x_12) ;  /* 0x00000000007c8947 */ /* 0x000fea0003800000 */
[----:B------:R-:W-:Y:S01]  /*07f0*/  IMAD.MOV R3, RZ, RZ, -R16 ;  /* 0x000000ffff037224 */ /* 0x000fe200078e0a10 */
[----:B------:R-:W-:Y:S01]  /*0800*/  DMUL.RP R8, R14, R8 ;  /* 0x000000080e087228 */ /* 0x000fe20000008000 */
[----:B------:R-:W-:-:S06]  /*0810*/  IMAD.MOV.U32 R2, RZ, RZ, RZ ;  /* 0x000000ffff027224 */ /* 0x000fcc00078e00ff */
[----:B------:R-:W-:-:S03]  /*0820*/  DFMA R2, R12, -R2, R14 ;  /* 0x800000020c02722b */ /* 0x000fc6000000000e */
[----:B------:R-:W-:-:S03]  /*0830*/  LOP3.LUT R7, R9, R7, RZ, 0x3c, !PT ;  /* 0x0000000709077212 */ /* 0x000fc600078e3cff */
[----:B------:R-:W-:-:S04]  /*0840*/  IADD3 R2, PT, PT, -R16, -0x43300000, RZ ;  /* 0xbcd0000010027810 */ /* 0x000fc80007ffe1ff */
[----:B------:R-:W-:-:S04]  /*0850*/  FSETP.NEU.AND P0, PT, |R3|, R2, PT ;  /* 0x000000020300720b */ /* 0x000fc80003f0d200 */
[----:B------:R-:W-:Y:S02]  /*0860*/  FSEL R12, R8, R12, !P0 ;  /* 0x0000000c080c7208 */ /* 0x000fe40004000000 */
[----:B------:R-:W-:Y:S01]  /*0870*/  FSEL R13, R7, R13, !P0 ;  /* 0x0000000d070d7208 */ /* 0x000fe20004000000 */
[----:B------:R-:W-:Y:S06]  /*0880*/  BRA `(.L_x_12) ;  /* 0x0000000000547947 */ /* 0x000fec0003800000 */
.L_x_11:
[----:B------:R-:W-:-:S14]  /*0890*/  DSETP.NAN.AND P0, PT, R8, R8, PT ;  /* 0x000000080800722a */ /* 0x000fdc0003f08000 */
[----:B------:R-:W-:Y:S05]  /*08a0*/  @P0 BRA `(.L_x_13) ;  /* 0x0000000000440947 */ /* 0x000fea0003800000 */
[----:B------:R-:W-:-:S14]  /*08b0*/  DSETP.NAN.AND P0, PT, R6, R6, PT ;  /* 0x000000060600722a */ /* 0x000fdc0003f08000 */
[----:B------:R-:W-:Y:S05]  /*08c0*/  @P0 BRA `(.L_x_14) ;  /* 0x0000000000300947 */ /* 0x000fea0003800000 */
[----:B------:R-:W-:Y:S01]  /*08d0*/  ISETP.NE.AND P0, PT, R21, R20, PT ;  /* 0x000000141500720c */ /* 0x000fe20003f05270 */
[----:B------:R-:W-:Y:S02]  /*08e0*/  IMAD.MOV.U32 R12, RZ, RZ, 0x0 ;  /* 0x00000000ff0c7424 */ /* 0x000fe400078e00ff */
[----:B------:R-:W-:-:S10]  /*08f0*/  IMAD.MOV.U32 R13, RZ, RZ, -0x80000 ;  /* 0xfff80000ff0d7424 */ /* 0x000fd400078e00ff */
[----:B------:R-:W-:Y:S05]  /*0900*/  @!P0 BRA `(.L_x_12) ;  /* 0x0000000000348947 */ /* 0x000fea0003800000 */
[----:B------:R-:W-:Y:S02]  /*0910*/  ISETP.NE.AND P0, PT, R21, 0x7ff00000, PT ;  /* 0x7ff000001500780c */ /* 0x000fe40003f05270 */
[----:B------:R-:W-:Y:S02]  /*0920*/  LOP3.LUT R13, R9, 0x80000000, R7, 0x48, !PT ;  /* 0x80000000090d7812 */ /* 0x000fe400078e4807 */
[----:B------:R-:W-:-:S13]  /*0930*/  ISETP.EQ.OR P0, PT, R20, RZ, !P0 ;  /* 0x000000ff1400720c */ /* 0x000fda0004702670 */
[----:B------:R-:W-:Y:S01]  /*0940*/  @P0 LOP3.LUT R2, R13, 0x7ff00000, RZ, 0xfc, !PT ;  /* 0x7ff000000d020812 */ /* 0x000fe200078efcff */
[----:B------:R-:W-:Y:S02]  /*0950*/  @!P0 IMAD.MOV.U32 R12, RZ, RZ, RZ ;  /* 0x000000ffff0c8224 */ /* 0x000fe400078e00ff */
[----:B------:R-:W-:Y:S02]  /*0960*/  @P0 IMAD.MOV.U32 R12, RZ, RZ, RZ ;  /* 0x000000ffff0c0224 */ /* 0x000fe400078e00ff */
[----:B------:R-:W-:Y:S01]  /*0970*/  @P0 IMAD.MOV.U32 R13, RZ, RZ, R2 ;  /* 0x000000ffff0d0224 */ /* 0x000fe200078e0002 */
[----:B------:R-:W-:Y:S06]  /*0980*/  BRA `(.L_x_12) ;  /* 0x0000000000147947 */ /* 0x000fec0003800000 */
.L_x_14:
[----:B------:R-:W-:Y:S01]  /*0990*/  LOP3.LUT R13, R7, 0x80000, RZ, 0xfc, !PT ;  /* 0x00080000070d7812 */ /* 0x000fe200078efcff */
[----:B------:R-:W-:Y:S01]  /*09a0*/  IMAD.MOV.U32 R12, RZ, RZ, R6 ;  /* 0x000000ffff0c7224 */ /* 0x000fe200078e0006 */
[----:B------:R-:W-:Y:S06]  /*09b0*/  BRA `(.L_x_12) ;  /* 0x0000000000087947 */ /* 0x000fec0003800000 */
.L_x_13:
[----:B------:R-:W-:Y:S01]  /*09c0*/  LOP3.LUT R13, R9, 0x80000, RZ, 0xfc, !PT ;  /* 0x00080000090d7812 */ /* 0x000fe200078efcff */
[----:B------:R-:W-:-:S07]  /*09d0*/  IMAD.MOV.U32 R12, RZ, RZ, R8 ;  /* 0x000000ffff0c7224 */ /* 0x000fce00078e0008 */
.L_x_12:
[----:B------:R-:W-:Y:S05]  /*09e0*/  BSYNC.RECONVERGENT B1 ;  /* 0x0000000000017941 */ /* 0x000fea0003800200 */
.L_x_10:
[----:B------:R-:W-:Y:S02]  /*09f0*/  IMAD.MOV.U32 R2, RZ, RZ, R0 ;  /* 0x000000ffff027224 */ /* 0x000fe400078e0000 */
[----:B------:R-:W-:-:S04]  /*0a00*/  IMAD.MOV.U32 R3, RZ, RZ, 0x0 ;  /* 0x00000000ff037424 */ /* 0x000fc800078e00ff */
[----:B------:R-:W-:Y:S05]  /*0a10*/  RET.REL.NODEC R2 `(_Z13kernel_reduceiiPdS_S_S_) ;  /* 0xfffffff402787950 */ /* 0x000fea0003c3ffff */
        .weak           $__internal_1_$__cuda_sm20_dsqrt_rn_f64_mediumpath_v1
        .type           $__internal_1_$__cuda_sm20_dsqrt_rn_f64_mediumpath_v1,@function
        .size           $__internal_1_$__cuda_sm20_dsqrt_rn_f64_mediumpath_v1,(.L_x_52 - $__internal_1_$__cuda_sm20_dsqrt_rn_f64_mediumpath_v1)
$__internal_1_$__cuda_sm20_dsqrt_rn_f64_mediumpath_v1:
[----:B------:R-:W-:Y:S01]  /*0a20*/  ISETP.GE.U32.AND P0, PT, R2, -0x3400000, PT ;  /* 0xfcc000000200780c */ /* 0x000fe20003f06070 */
[----:B------:R-:W-:-:S12]  /*0a30*/  IMAD.MOV.U32 R15, RZ, RZ, R19 ;  /* 0x000000ffff0f7224 */ /* 0x000fd800078e0013 */
[----:B------:R-:W-:Y:S05]  /*0a40*/  @!P0 BRA `(.L_x_15) ;  /* 0x0000000000208947 */ /* 0x000fea0003800000 */
[----:B------:R-:W-:-:S10]  /*0a50*/  DFMA.RM R12, R16, R14, R12 ;  /* 0x0000000e100c722b */ /* 0x000fd4000000400c */
[----:B------:R-:W-:-:S05]  /*0a60*/  IADD3 R2, P0, PT, R12, 0x1, RZ ;  /* 0x000000010c027810 */ /* 0x000fca0007f1e0ff */
[----:B------:R-:W-:-:S06]  /*0a70*/  IMAD.X R3, RZ, RZ, R13, P0 ;  /* 0x000000ffff037224 */ /* 0x000fcc00000e060d */
[----:B------:R-:W-:-:S08]  /*0a80*/  DFMA.RP R6, -R12, R2, R6 ;  /* 0x000000020c06722b */ /* 0x000fd00000008106 */
[----:B------:R-:W-:-:S06]  /*0a90*/  DSETP.GT.AND P0, PT, R6, RZ, PT ;  /* 0x000000ff0600722a */ /* 0x000fcc0003f04000 */
[----:B------:R-:W-:Y:S02]  /*0aa0*/  FSEL R2, R2, R12, P0 ;  /* 0x0000000c02027208 */ /* 0x000fe40000000000 */
[----:B------:R-:W-:Y:S01]  /*0ab0*/  FSEL R3, R3, R13, P0 ;  /* 0x0000000d03037208 */ /* 0x000fe20000000000 */
[----:B------:R-:W-:Y:S06]  /*0ac0*/  BRA `(.L_x_16) ;  /* 0x0000000000647947 */ /* 0x000fec0003800000 */
.L_x_15:
[----:B------:R-:W-:-:S14]  /*0ad0*/  DSETP.NE.AND P0, PT, R6, RZ, PT ;  /* 0x000000ff0600722a */ /* 0x000fdc0003f05000 */
[----:B------:R-:W-:Y:S05]  /*0ae0*/  @!P0 BRA `(.L_x_17) ;  /* 0x0000000000588947 */ /* 0x000fea0003800000 */
[----:B------:R-:W-:-:S13]  /*0af0*/  ISETP.GE.AND P0, PT, R7, RZ, PT ;  /* 0x000000ff0700720c */ /* 0x000fda0003f06270 */
[----:B------:R-:W-:Y:S02]  /*0b00*/  @!P0 IMAD.MOV.U32 R2, RZ, RZ, 0x0 ;  /* 0x00000000ff028424 */ /* 0x000fe400078e00ff */
[----:B------:R-:W-:Y:S01]  /*0b10*/  @!P0 IMAD.MOV.U32 R3, RZ, RZ, -0x80000 ;  /* 0xfff80000ff038424 */ /* 0x000fe200078e00ff */
[----:B------:R-:W-:Y:S06]  /*0b20*/  @!P0 BRA `(.L_x_16) ;  /* 0x00000000004c8947 */ /* 0x000fec0003800000 */
[----:B------:R-:W-:-:S13]  /*0b30*/  ISETP.GT.AND P0, PT, R7, 0x7fefffff, PT ;  /* 0x7fefffff0700780c */ /* 0x000fda0003f04270 */
[----:B------:R-:W-:Y:S05]  /*0b40*/  @P0 BRA `(.L_x_17) ;  /* 0x0000000000400947 */ /* 0x000fea0003800000 */
[----:B------:R-:W-:Y:S01]  /*0b50*/  DMUL R6, R6, 8.11296384146066816958e+31 ;  /* 0x4690000006067828 */ /* 0x000fe20000000000 */
[----:B------:R-:W-:Y:S02]  /*0b60*/  IMAD.MOV.U32 R2, RZ, RZ, RZ ;  /* 0x000000ffff027224 */ /* 0x000fe400078e00ff */
[----:B------:R-:W-:Y:S02]  /*0b70*/  IMAD.MOV.U32 R14, RZ, RZ, 0x0 ;  /* 0x00000000ff0e7424 */ /* 0x000fe400078e00ff */
[----:B------:R-:W-:Y:S01]  /*0b80*/  IMAD.MOV.U32 R15, RZ, RZ, 0x3fd80000 ;  /* 0x3fd80000ff0f7424 */ /* 0x000fe200078e00ff */
[----:B------:R-:W0:Y:S02]  /*0b90*/  MUFU.RSQ64H R3, R7 ;  /* 0x0000000700037308 */ /* 0x000e240000001c00 */
[----:B0-----:R-:W-:-:S08]  /*0ba0*/  DMUL R12, R2, R2 ;  /* 0x00000002020c7228 */ /* 0x001fd00000000000 */
[----:B------:R-:W-:-:S08]  /*0bb0*/  DFMA R12, R6, -R12, 1 ;  /* 0x3ff00000060c742b */ /* 0x000fd0000000080c */
[----:B------:R-:W-:Y:S02]  /*0bc0*/  DFMA R14, R12, R14, 0.5 ;  /* 0x3fe000000c0e742b */ /* 0x000fe4000000000e */
[----:B------:R-:W-:-:S08]  /*0bd0*/  DMUL R12, R2, R12 ;  /* 0x0000000c020c7228 */ /* 0x000fd00000000000 */
[----:B------:R-:W-:-:S08]  /*0be0*/  DFMA R12, R14, R12, R2 ;  /* 0x0000000c0e0c722b */ /* 0x000fd00000000002 */
[----:B------:R-:W-:Y:S02]  /*0bf0*/  DMUL R2, R6, R12 ;  /* 0x0000000c06027228 */ /* 0x000fe40000000000 */
[----:B------:R-:W-:-:S06]  /*0c00*/  VIADD R13, R13, 0xfff00000 ;  /* 0xfff000000d0d7836 */ /* 0x000fcc0000000000 */
[----:B------:R-:W-:-:S08]  /*0c10*/  DFMA R14, R2, -R2, R6 ;  /* 0x80000002020e722b */ /* 0x000fd00000000006 */
[----:B------:R-:W-:-:S10]  /*0c20*/  DFMA R2, R12, R14, R2 ;  /* 0x0000000e0c02722b */ /* 0x000fd40000000002 */
[----:B------:R-:W-:Y:S01]  /*0c30*/  VIADD R3, R3, 0xfcb00000 ;  /* 0xfcb0000003037836 */ /* 0x000fe20000000000 */
[----:B------:R-:W-:Y:S06]  /*0c40*/  BRA `(.L_x_16) ;  /* 0x0000000000047947 */ /* 0x000fec0003800000 */
.L_x_17:
[----:B------:R-:W-:-:S11]  /*0c50*/  DADD R2, R6, R6 ;  /* 0x0000000006027229 */ /* 0x000fd60000000006 */
.L_x_16:
[----:B------:R-:W-:-:S04]  /*0c60*/  IMAD.MOV.U32 R11, RZ, RZ, 0x0 ;  /* 0x00000000ff0b7424 */ /* 0x000fc800078e00ff */
[----:B------:R-:W-:Y:S05]  /*0c70*/  RET.REL.NODEC R10 `(_Z13kernel_reduceiiPdS_S_S_) ;  /* 0xfffffff00ae07950 */ /* 0x000fea0003c3ffff */
.L_x_18:
        /* <DEDUP_REMOVED lines=16> */
.L_x_52:


//--------------------- .text._Z13kernel_stddeviiPdS_S_S_ --------------------------
	.section	.text._Z13kernel_stddeviiPdS_S_S_,"ax",@progbits
	.align	128
        .global         _Z13kernel_stddeviiPdS_S_S_
        .type           _Z13kernel_stddeviiPdS_S_S_,@function
        .size           _Z13kernel_stddeviiPdS_S_S_,(.L_x_54 - _Z13kernel_stddeviiPdS_S_S_)
        .other          _Z13kernel_stddeviiPdS_S_S_,@"STO_CUDA_ENTRY STV_DEFAULT"
_Z13kernel_stddeviiPdS_S_S_:
.text._Z13kernel_stddeviiPdS_S_S_:
[----:B------:R-:W-:Y:S01]  /*0000*/  LDC R1, c[0x0][0x37c] ;  /* 0x0000df00ff017b82 */ /* 0x000fe20000000800 */
[----:B------:R-:W0:Y:S07]  /*0010*/  S2R R7, SR_CTAID.X ;  /* 0x0000000000077919 */ /* 0x000e2e0000002500 */
[----:B------:R-:W1:Y:S01]  /*0020*/  LDC R0, c[0x0][0x380] ;  /* 0x0000e000ff007b82 */ /* 0x000e620000000800 */
[----:B------:R-:W0:Y:S01]  /*0030*/  LDCU UR4, c[0x0][0x360] ;  /* 0x00006c00ff0477ac */ /* 0x000e220008000800 */
[----:B------:R-:W0:Y:S02]  /*0040*/  S2R R2, SR_TID.X ;  /* 0x0000000000027919 */ /* 0x000e240000002100 */
[----:B0-----:R-:W-:-:S05]  /*0050*/  IMAD R7, R7, UR4, R2 ;  /* 0x0000000407077c24 */ /* 0x001fca000f8e0202 */
[----:B-1----:R-:W-:-:S13]  /*0060*/  ISETP.GE.AND P0, PT, R7, R0, PT ;  /* 0x000000000700720c */ /* 0x002fda0003f06270 */
[----:B------:R-:W-:Y:S05]  /*0070*/  @P0 EXIT ;  /* 0x000000000000094d */ /* 0x000fea0003800000 */
[----:B------:R-:W0:Y:S01]  /*0080*/  LDC.64 R4, c[0x0][0x3a0] ;  /* 0x0000e800ff047b82 */ /* 0x000e220000000a00 */
[----:B------:R-:W1:Y:S01]  /*0090*/  LDCU.64 UR4, c[0x0][0x358] ;  /* 0x00006b00ff0477ac */ /* 0x000e620008000a00 */
[----:B------:R-:W-:-:S06]  /*00a0*/  CS2R R12, SRZ ;  /* 0x00000000000c7805 */ /* 0x000fcc000001ff00 */
[----:B------:R-:W2:Y:S01]  /*00b0*/  LDC R6, c[0x0][0x384] ;  /* 0x0000e100ff067b82 */ /* 0x000ea20000000800 */
[----:B0-----:R-:W-:-:S05]  /*00c0*/  IMAD.WIDE R4, R7, 0x8, R4 ;  /* 0x0000000807047825 */ /* 0x001fca00078e0204 */
[----:B-1----:R0:W-:Y:S01]  /*00d0*/  STG.E.64 desc[UR4][R4.64], RZ ;  /* 0x000000ff04007986 */ /* 0x0021e2000c101b04 */
[----:B--2---:R-:W-:-:S13]  /*00e0*/  ISETP.GE.AND P0, PT, R6, 0x1, PT ;  /* 0x000000010600780c */ /* 0x004fda0003f06270 */
[----:B0-----:R-:W-:Y:S05]  /*00f0*/  @!P0 BRA `(.L_x_19) ;  /* 0x0000000400ec8947 */ /* 0x001fea0003800000 */
[----:B------:R-:W0:Y:S01]  /*0100*/  LDC.64 R2, c[0x0][0x398] ;  /* 0x0000e600ff027b82 */ /* 0x000e220000000a00 */
[C---:B------:R-:W-:Y:S01]  /*0110*/  ISETP.GE.U32.AND P0, PT, R6.reuse, 0x8, PT ;  /* 0x000000080600780c */ /* 0x040fe20003f06070 */
[----:B------:R-:W-:Y:S01]  /*0120*/  IMAD.MOV.U32 R9, RZ, RZ, RZ ;  /* 0x000000ffff097224 */ /* 0x000fe200078e00ff */
[----:B------:R-:W-:Y:S02]  /*0130*/  LOP3.LUT R10, R6, 0x7, RZ, 0xc0, !PT ;  /* 0x00000007060a7812 */ /* 0x000fe400078ec0ff */
[----:B------:R-:W-:Y:S02]  /*0140*/  CS2R R12, SRZ ;  /* 0x00000000000c7805 */ /* 0x000fe4000001ff00 */
[----:B------:R-:W-:Y:S01]  /*0150*/  ISETP.NE.AND P1, PT, R10, RZ, PT ;  /* 0x000000ff0a00720c */ /* 0x000fe20003f25270 */
[----:B0-----:R-:W-:-:S06]  /*0160*/  IMAD.WIDE R2, R7, 0x8, R2 ;  /* 0x0000000807027825 */ /* 0x001fcc00078e0202 */
[----:B------:R-:W-:Y:S06]  /*0170*/  @!P0 BRA `(.L_x_20) ;  /* 0x0000000000e48947 */ /* 0x000fec0003800000 */
[----:B------:R-:W-:Y:S01]  /*0180*/  LOP3.LUT R9, R6, 0x7ffffff8, RZ, 0xc0, !PT ;  /* 0x7ffffff806097812 */ /* 0x000fe200078ec0ff */
[----:B------:R-:W-:Y:S01]  /*0190*/  IMAD.MOV.U32 R11, RZ, RZ, R7 ;  /* 0x000000ffff0b7224 */ /* 0x000fe200078e0007 */
[----:B------:R-:W-:-:S03]  /*01a0*/  CS2R R12, SRZ ;  /* 0x00000000000c7805 */ /* 0x000fc6000001ff00 */
[----:B------:R-:W-:-:S07]  /*01b0*/  IMAD.MOV R8, RZ, RZ, -R9 ;  /* 0x000000ffff087224 */ /* 0x000fce00078e0a09 */
.L_x_21:
[----:B------:R-:W0:Y:S01]  /*01c0*/  LDC.64 R14, c[0x0][0x388] ;  /* 0x0000e200ff0e7b82 */ /* 0x000e220000000a00 */
[----:B--2---:R-:W2:Y:S01]  /*01d0*/  LDG.E.64 R18, desc[UR4][R2.64] ;  /* 0x0000000402127981 */ /* 0x004ea2000c1e1b00 */
[----:B0-----:R-:W-:-:S05]  /*01e0*/  IMAD.WIDE R14, R11, 0x8, R14 ;  /* 0x000000080b0e7825 */ /* 0x001fca00078e020e */
[----:B------:R-:W2:Y:S02]  /*01f0*/  LDG.E.64 R16, desc[UR4][R14.64] ;  /* 0x000000040e107981 */ /* 0x000ea4000c1e1b00 */
[----:B--2---:R-:W-:-:S08]  /*0200*/  DADD R16, R16, -R18 ;  /* 0x0000000010107229 */ /* 0x004fd00000000812 */
[----:B------:R-:W-:Y:S01]  /*0210*/  DFMA R16, R16, R16, R12 ;  /* 0x000000101010722b */ /* 0x000fe2000000000c */
[----:B------:R-:W-:-:S06]  /*0220*/  IMAD.WIDE R12, R0, 0x8, R14 ;  /* 0x00000008000c7825 */ /* 0x000fcc00078e020e */
[----:B------:R0:W-:Y:S04]  /*0230*/  STG.E.64 desc[UR4][R4.64], R16 ;  /* 0x0000001004007986 */ /* 0x0001e8000c101b04 */
[----:B------:R-:W2:Y:S04]  /*0240*/  LDG.E.64 R18, desc[UR4][R12.64] ;  /* 0x000000040c127981 */ /* 0x000ea8000c1e1b00 */
[----:B------:R-:W2:Y:S02]  /*0250*/  LDG.E.64 R20, desc[UR4][R2.64] ;  /* 0x0000000402147981 */ /* 0x000ea4000c1e1b00 */
[----:B--2---:R-:W-:Y:S01]  /*0260*/  DADD R20, R18, -R20 ;  /* 0x0000000012147229 */ /* 0x004fe20000000814 */
[----:B------:R-:W-:-:S07]  /*0270*/  IMAD.WIDE R18, R0, 0x8, R12 ;  /* 0x0000000800127825 */ /* 0x000fce00078e020c */
[----:B------:R-:W-:-:S07]  /*0280*/  DFMA R20, R20, R20, R16 ;  /* 0x000000141414722b */ /* 0x000fce0000000010 */
[----:B------:R1:W-:Y:S04]  /*0290*/  STG.E.64 desc[UR4][R4.64], R20 ;  /* 0x0000001404007986 */ /* 0x0003e8000c101b04 */
[----:B------:R-:W2:Y:S04]  /*02a0*/  LDG.E.64 R14, desc[UR4][R18.64] ;  /* 0x00000004120e7981 */ /* 0x000ea8000c1e1b00 */
[----:B------:R-:W2:Y:S02]  /*02b0*/  LDG.E.64 R22, desc[UR4][R2.64] ;  /* 0x0000000402167981 */ /* 0x000ea4000c1e1b00 */
[----:B--2---:R-:W-:Y:S01]  /*02c0*/  DADD R22, R14, -R22 ;  /* 0x000000000e167229 */ /* 0x004fe20000000816 */
[----:B------:R-:W-:-:S07]  /*02d0*/  IMAD.WIDE R14, R0, 0x8, R18 ;  /* 0x00000008000e7825 */ /* 0x000fce00078e0212 */
[----:B------:R-:W-:-:S07]  /*02e0*/  DFMA R22, R22, R22, R20 ;  /* 0x000000161616722b */ /* 0x000fce0000000014 */
[----:B------:R2:W-:Y:S04]  /*02f0*/  STG.E.64 desc[UR4][R4.64], R22 ;  /* 0x0000001604007986 */ /* 0x0005e8000c101b04 */
[----:B------:R-:W3:Y:S04]  /*0300*/  LDG.E.64 R12, desc[UR4][R14.64] ;  /* 0x000000040e0c7981 */ /* 0x000ee8000c1e1b00 */
[----:B0-----:R-:W3:Y:S02]  /*0310*/  LDG.E.64 R16, desc[UR4][R2.64] ;  /* 0x0000000402107981 */ /* 0x001ee4000c1e1b00 */
[----:B---3--:R-:W-:Y:S01]  /*0320*/  DADD R16, R12, -R16 ;  /* 0x000000000c107229 */ /* 0x008fe20000000810 */
[----:B------:R-:W-:-:S07]  /*0330*/  IMAD.WIDE R12, R0, 0x8, R14 ;  /* 0x00000008000c7825 */ /* 0x000fce00078e020e */
[----:B------:R-:W-:-:S07]  /*0340*/  DFMA R16, R16, R16, R22 ;  /* 0x000000101010722b */ /* 0x000fce0000000016 */
[----:B------:R0:W-:Y:S04]  /*0350*/  STG.E.64 desc[UR4][R4.64], R16 ;  /* 0x0000001004007986 */ /* 0x0001e8000c101b04 */
[----:B------:R-:W3:Y:S04]  /*0360*/  LDG.E.64 R18, desc[UR4][R12.64] ;  /* 0x000000040c127981 */ /* 0x000ee8000c1e1b00 */
[----:B-1----:R-:W3:Y:S02]  /*0370*/  LDG.E.64 R20, desc[UR4][R2.64] ;  /* 0x0000000402147981 */ /* 0x002ee4000c1e1b00 */
[----:B---3--:R-:W-:Y:S01]  /*0380*/  DADD R20, R18, -R20 ;  /* 0x0000000012147229 */ /* 0x008fe20000000814 */
[----:B------:R-:W-:-:S07]  /*0390*/  IMAD.WIDE R18, R0, 0x8, R12 ;  /* 0x0000000800127825 */ /* 0x000fce00078e020c */
[----:B------:R-:W-:-:S07]  /*03a0*/  DFMA R20, R20, R20, R16 ;  /* 0x000000141414722b */ /* 0x000fce0000000010 */
[----:B------:R1:W-:Y:S04]  /*03b0*/  STG.E.64 desc[UR4][R4.64], R20 ;  /* 0x0000001404007986 */ /* 0x0003e8000c101b04 */
[----:B------:R-:W3:Y:S04]  /*03c0*/  LDG.E.64 R14, desc[UR4][R18.64] ;  /* 0x00000004120e7981 */ /* 0x000ee8000c1e1b00 */
[----:B--2---:R-:W3:Y:S02]  /*03d0*/  LDG.E.64 R22, desc[UR4][R2.64] ;  /* 0x0000000402167981 */ /* 0x004ee4000c1e1b00 */
[----:B---3--:R-:W-:Y:S01]  /*03e0*/  DADD R22, R14, -R22 ;  /* 0x000000000e167229 */ /* 0x008fe20000000816 */
[----:B------:R-:W-:-:S07]  /*03f0*/  IMAD.WIDE R14, R0, 0x8, R18 ;  /* 0x00000008000e7825 */ /* 0x000fce00078e0212 */
[----:B------:R-:W-:-:S07]  /*0400*/  DFMA R22, R22, R22, R20 ;  /* 0x000000161616722b */ /* 0x000fce0000000014 */
[----:B------:R2:W-:Y:S04]  /*0410*/  STG.E.64 desc[UR4][R4.64], R22 ;  /* 0x0000001604007986 */ /* 0x0005e8000c101b04 */
[----:B------:R-:W3:Y:S04]  /*0420*/  LDG.E.64 R12, desc[UR4][R14.64] ;  /* 0x000000040e0c7981 */ /* 0x000ee8000c1e1b00 */
[----:B0-----:R-:W3:Y:S01]  /*0430*/  LDG.E.64 R16, desc[UR4][R2.64] ;  /* 0x0000000402107981 */ /* 0x001ee2000c1e1b00 */
[----:B-1----:R-:W-:Y:S01]  /*0440*/  IMAD.WIDE R20, R0, 0x8, R14 ;  /* 0x0000000800147825 */ /* 0x002fe200078e020e */
[----:B---3--:R-:W-:-:S08]  /*0450*/  DADD R16, R12, -R16 ;  /* 0x000000000c107229 */ /* 0x008fd00000000810 */
[----:B------:R-:W-:-:S07]  /*0460*/  DFMA R16, R16, R16, R22 ;  /* 0x000000101010722b */ /* 0x000fce0000000016 */
[----:B------:R2:W-:Y:S04]  /*0470*/  STG.E.64 desc[UR4][R4.64], R16 ;  /* 0x0000001004007986 */ /* 0x0005e8000c101b04 */
[----:B------:R-:W3:Y:S04]  /*0480*/  LDG.E.64 R20, desc[UR4][R20.64] ;  /* 0x0000000414147981 */ /* 0x000ee8000c1e1b00 */
[----:B------:R-:W3:Y:S01]  /*0490*/  LDG.E.64 R12, desc[UR4][R2.64] ;  /* 0x00000004020c7981 */ /* 0x000ee2000c1e1b00 */
[----:B------:R-:W-:-:S05]  /*04a0*/  VIADD R8, R8, 0x8 ;  /* 0x0000000808087836 */ /* 0x000fca0000000000 */
[----:B------:R-:W-:Y:S01]  /*04b0*/  ISETP.NE.AND P0, PT, R8, RZ, PT ;  /* 0x000000ff0800720c */ /* 0x000fe20003f05270 */
[----:B------:R-:W-:Y:S01]  /*04c0*/  IMAD R11, R0, 0x8, R11 ;  /* 0x00000008000b7824 */ /* 0x000fe200078e020b */
[----:B---3--:R-:W-:-:S08]  /*04d0*/  DADD R12, R20, -R12 ;  /* 0x00000000140c7229 */ /* 0x008fd0000000080c */
[----:B------:R-:W-:-:S07]  /*04e0*/  DFMA R12, R12, R12, R16 ;  /* 0x0000000c0c0c722b */ /* 0x000fce0000000010 */
[----:B------:R2:W-:Y:S01]  /*04f0*/  STG.E.64 desc[UR4][R4.64], R12 ;  /* 0x0000000c04007986 */ /* 0x0005e2000c101b04 */
[----:B------:R-:W-:Y:S05]  /*0500*/  @P0 BRA `(.L_x_21) ;  /* 0xfffffffc002c0947 */ /* 0x000fea000383ffff */
.L_x_20:
[----:B------:R-:W-:Y:S05]  /*0510*/  @!P1 BRA `(.L_x_19) ;  /* 0x0000000000e49947 */ /* 0x000fea0003800000 */
[----:B------:R-:W-:Y:S02]  /*0520*/  ISETP.GE.U32.AND P0, PT, R10, 0x4, PT ;  /* 0x000000040a00780c */ /* 0x000fe40003f06070 */
[----:B------:R-:W-:-:S04]  /*0530*/  LOP3.LUT R8, R6, 0x3, RZ, 0xc0, !PT ;  /* 0x0000000306087812 */ /* 0x000fc800078ec0ff */
[----:B------:R-:W-:-:S07]  /*0540*/  ISETP.NE.AND P1, PT, R8, RZ, PT ;  /* 0x000000ff0800720c */ /* 0x000fce0003f25270 */
[----:B------:R-:W-:Y:S06]  /*0550*/  @!P0 BRA `(.L_x_22) ;  /* 0x00000000006c8947 */ /* 0x000fec0003800000 */
[----:B------:R-:W0:Y:S01]  /*0560*/  LDC.64 R10, c[0x0][0x388] ;  /* 0x0000e200ff0a7b82 */ /* 0x000e220000000a00 */
[----:B------:R-:W-:Y:S01]  /*0570*/  IMAD R15, R9, R0, R7 ;  /* 0x00000000090f7224 */ /* 0x000fe200078e0207 */
[----:B--2---:R-:W2:Y:S03]  /*0580*/  LDG.E.64 R16, desc[UR4][R2.64] ;  /* 0x0000000402107981 */ /* 0x004ea6000c1e1b00 */
        /* <DEDUP_REMOVED lines=19> */
[----:B0-----:R-:W2:Y:S01]  /*06c0*/  LDG.E.64 R12, desc[UR4][R2.64] ;  /* 0x00000004020c7981 */ /* 0x001ea2000c1e1b00 */
[----:B------:R-:W-:Y:S01]  /*06d0*/  VIADD R9, R9, 0x4 ;  /* 0x0000000409097836 */ /* 0x000fe20000000000 */
[----:B--2---:R-:W-:-:S08]  /*06e0*/  DADD R12, R20, -R12 ;  /* 0x00000000140c7229 */ /* 0x004fd0000000080c */
[----:B------:R-:W-:-:S07]  /*06f0*/  DFMA R12, R12, R12, R10 ;  /* 0x0000000c0c0c722b */ /* 0x000fce000000000a */
[----:B------:R1:W-:Y:S04]  /*0700*/  STG.E.64 desc[UR4][R4.64], R12 ;  /* 0x0000000c04007986 */ /* 0x0003e8000c101b04 */
.L_x_22:
[----:B------:R-:W-:Y:S05]  /*0710*/  @!P1 BRA `(.L_x_19) ;  /* 0x0000000000649947 */ /* 0x000fea0003800000 */
[----:B------:R-:W-:-:S13]  /*0720*/  ISETP.NE.AND P0, PT, R8, 0x1, PT ;  /* 0x000000010800780c */ /* 0x000fda0003f05270 */
[----:B-1----:R-:W0:Y:S01]  /*0730*/  @P0 LDC.64 R10, c[0x0][0x388] ;  /* 0x0000e200ff0a0b82 */ /* 0x002e220000000a00 */
[----:B------:R-:W-:Y:S01]  /*0740*/  @P0 IMAD R19, R9, R0, R7 ;  /* 0x0000000009130224 */ /* 0x000fe200078e0207 */
[----:B------:R-:W3:Y:S03]  /*0750*/  @P0 LDG.E.64 R14, desc[UR4][R2.64] ;  /* 0x00000004020e0981 */ /* 0x000ee6000c1e1b00 */
[----:B0-----:R-:W-:-:S05]  /*0760*/  @P0 IMAD.WIDE R18, R19, 0x8, R10 ;  /* 0x0000000813120825 */ /* 0x001fca00078e020a */
[----:B------:R-:W3:Y:S01]  /*0770*/  @P0 LDG.E.64 R10, desc[UR4][R18.64] ;  /* 0x00000004120a0981 */ /* 0x000ee2000c1e1b00 */
[----:B------:R-:W-:Y:S01]  /*0780*/  @P0 IMAD.WIDE R20, R0, 0x8, R18 ;  /* 0x0000000800140825 */ /* 0x000fe200078e0212 */
[----:B------:R-:W-:-:S04]  /*0790*/  LOP3.LUT R8, R6, 0x1, RZ, 0xc0, !PT ;  /* 0x0000000106087812 */ /* 0x000fc800078ec0ff */
[----:B------:R-:W-:-:S13]  /*07a0*/  ISETP.NE.U32.AND P1, PT, R8, 0x1, PT ;  /* 0x000000010800780c */ /* 0x000fda0003f25070 */
[----:B--2---:R-:W0:Y:S01]  /*07b0*/  @!P1 LDC.64 R22, c[0x0][0x388] ;  /* 0x0000e200ff169b82 */ /* 0x004e220000000a00 */
[----:B---3--:R-:W-:-:S08]  /*07c0*/  @P0 DADD R10, R10, -R14 ;  /* 0x000000000a0a0229 */ /* 0x008fd0000000080e */
[----:B------:R-:W-:-:S07]  /*07d0*/  @P0 DFMA R10, R10, R10, R12 ;  /* 0x0000000a0a0a022b */ /* 0x000fce000000000c */
[----:B------:R1:W-:Y:S04]  /*07e0*/  @P0 STG.E.64 desc[UR4][R4.64], R10 ;  /* 0x0000000a04000986 */ /* 0x0003e8000c101b04 */
[----:B------:R-:W2:Y:S04]  /*07f0*/  @P0 LDG.E.64 R14, desc[UR4][R20.64] ;  /* 0x00000004140e0981 */ /* 0x000ea8000c1e1b00 */
[----:B------:R-:W2:Y:S01]  /*0800*/  @P0 LDG.E.64 R16, desc[UR4][R2.64] ;  /* 0x0000000402100981 */ /* 0x000ea2000c1e1b00 */
[----:B------:R-:W-:-:S05]  /*0810*/  @P0 IADD3 R9, PT, PT, R9, 0x2, RZ ;  /* 0x0000000209090810 */ /* 0x000fca0007ffe0ff */
[----:B------:R-:W-:-:S04]  /*0820*/  @!P1 IMAD R9, R9, R0, R7 ;  /* 0x0000000009099224 */ /* 0x000fc800078e0207 */
[----:B0-----:R-:W-:Y:S01]  /*0830*/  @!P1 IMAD.WIDE R8, R9, 0x8, R22 ;  /* 0x0000000809089825 */ /* 0x001fe200078e0216 */
[----:B--2---:R-:W-:-:S08]  /*0840*/  @P0 DADD R14, R14, -R16 ;  /* 0x000000000e0e0229 */ /* 0x004fd00000000810 */
[----:B------:R-:W-:-:S07]  /*0850*/  @P0 DFMA R12, R14, R14, R10 ;  /* 0x0000000e0e0c022b */ /* 0x000fce000000000a */
[----:B------:R0:W-:Y:S04]  /*0860*/  @P0 STG.E.64 desc[UR4][R4.64], R12 ;  /* 0x0000000c04000986 */ /* 0x0001e8000c101b04 */
[----:B-1----:R-:W2:Y:S04]  /*0870*/  @!P1 LDG.E.64 R10, desc[UR4][R2.64] ;  /* 0x00000004020a9981 */ /* 0x002ea8000c1e1b00 */
[----:B------:R-:W2:Y:S02]  /*0880*/  @!P1 LDG.E.64 R8, desc[UR4][R8.64] ;  /* 0x0000000408089981 */ /* 0x000ea4000c1e1b00 */
[----:B--2---:R-:W-:-:S08]  /*0890*/  @!P1 DADD R10, R8, -R10 ;  /* 0x00000000080a9229 */ /* 0x004fd0000000080a */
[----:B0-----:R-:W-:-:S11]  /*08a0*/  @!P1 DFMA R12, R10, R10, R12 ;  /* 0x0000000a0a0c922b */ /* 0x001fd6000000000c */
.L_x_19:
[----:B------:R-:W0:Y:S01]  /*08b0*/  I2F.F64 R8, R6 ;  /* 0x0000000600087312 */ /* 0x000e220000201c00 */
[----:B------:R-:W-:Y:S01]  /*08c0*/  IMAD.MOV.U32 R2, RZ, RZ, 0x1 ;  /* 0x00000001ff027424 */ /* 0x000fe200078e00ff */
[----:B------:R-:W-:Y:S01]  /*08d0*/  FSETP.GEU.AND P1, PT, |R13|, 6.5827683646048100446e-37, PT ;  /* 0x036000000d00780b */ /* 0x000fe20003f2e200 */
[----:B------:R-:W-:Y:S05]  /*08e0*/  BSSY.RECONVERGENT B0, `(.L_x_23) ;  /* 0x0000013000007945 */ /* 0x000fea0003800200 */
[----:B0-----:R-:W1:Y:S02]  /*08f0*/  MUFU.RCP64H R3, R9 ;  /* 0x0000000900037308 */ /* 0x001e640000001800 */
        /* <DEDUP_REMOVED lines=11> */
[----:B------:R-:W-:Y:S01]  /*09b0*/  IMAD.MOV.U32 R6, RZ, RZ, R12 ;  /* 0x000000ffff067224 */ /* 0x000fe200078e000c */
[----:B------:R-:W-:Y:S01]  /*09c0*/  MOV R0, 0x9f0 ;  /* 0x000009f000007802 */ /* 0x000fe20000000f00 */
[----:B------:R-:W-:-:S07]  /*09d0*/  IMAD.MOV.U32 R7, RZ, RZ, R13 ;  /* 0x000000ffff077224 */ /* 0x000fce00078e000d */
[----:B--2---:R-:W-:Y:S05]  /*09e0*/  CALL.REL.NOINC `($__internal_2_$__cuda_sm20_div_rn_f64_full) ;  /* 0x0000000000807944 */ /* 0x004fea0003c00000 */
[----:B------:R-:W-:Y:S02]  /*09f0*/  IMAD.MOV.U32 R2, RZ, RZ, R12 ;  /* 0x000000ffff027224 */ /* 0x000fe400078e000c */
[----:B------:R-:W-:-:S07]  /*0a00*/  IMAD.MOV.U32 R3, RZ, RZ, R13 ;  /* 0x000000ffff037224 */ /* 0x000fce00078e000d */
.L_x_24:
[----:B------:R-:W-:Y:S05]  /*0a10*/  BSYNC.RECONVERGENT B0 ;  /* 0x0000000000007941 */ /* 0x000fea0003800200 */
.L_x_23:
[----:B------:R-:W0:Y:S01]  /*0a20*/  MUFU.RSQ64H R7, R3 ;  /* 0x0000000300077308 */ /* 0x000e220000001c00 */
[----:B------:R-:W-:Y:S01]  /*0a30*/  VIADD R6, R3, 0xfcb00000 ;  /* 0xfcb0000003067836 */ /* 0x000fe20000000000 */
[----:B------:R-:W-:Y:S01]  /*0a40*/  MOV R10, 0x0 ;  /* 0x00000000000a7802 */ /* 0x000fe20000000f00 */
[----:B------:R-:W-:Y:S01]  /*0a50*/  IMAD.MOV.U32 R11, RZ, RZ, 0x3fd80000 ;  /* 0x3fd80000ff0b7424 */ /* 0x000fe200078e00ff */
[----:B------:R-:W-:Y:S02]  /*0a60*/  BSSY.RECONVERGENT B0, `(.L_x_25) ;  /* 0x000000f000007945 */ /* 0x000fe40003800200 */
[----:B------:R-:W-:Y:S01]  /*0a70*/  ISETP.GE.U32.AND P0, PT, R6, 0x7ca00000, PT ;  /* 0x7ca000000600780c */ /* 0x000fe20003f06070 */
[----:B0-----:R-:W-:-:S08]  /*0a80*/  DMUL R8, R6, R6 ;  /* 0x0000000606087228 */ /* 0x001fd00000000000 */
[----:B------:R-:W-:-:S08]  /*0a90*/  DFMA R8, -R8, R2, 1 ;  /* 0x3ff000000808742b */ /* 0x000fd00000000102 */
[----:B------:R-:W-:Y:S02]  /*0aa0*/  DFMA R10, R8, R10, 0.5 ;  /* 0x3fe00000080a742b */ /* 0x000fe4000000000a */
[----:B------:R-:W-:-:S08]  /*0ab0*/  DMUL R8, R6, R8 ;  /* 0x0000000806087228 */ /* 0x000fd00000000000 */
[----:B--2---:R-:W-:-:S08]  /*0ac0*/  DFMA R12, R10, R8, R6 ;  /* 0x000000080a0c722b */ /* 0x004fd00000000006 */
[----:B------:R-:W-:Y:S02]  /*0ad0*/  DMUL R14, R12, R2 ;  /* 0x000000020c0e7228 */ /* 0x000fe40000000000 */
[----:B------:R-:W-:Y:S02]  /*0ae0*/  VIADD R11, R13, 0xfff00000 ;  /* 0xfff000000d0b7836 */ /* 0x000fe40000000000 */
[----:B------:R-:W-:-:S04]  /*0af0*/  IMAD.MOV.U32 R10, RZ, RZ, R12 ;  /* 0x000000ffff0a7224 */ /* 0x000fc800078e000c */
[----:B------:R-:W-:-:S08]  /*0b00*/  DFMA R16, R14, -R14, R2 ;  /* 0x8000000e0e10722b */ /* 0x000fd00000000002 */
[----:B------:R-:W-:Y:S01]  /*0b10*/  DFMA R8, R16, R10, R14 ;  /* 0x0000000a1008722b */ /* 0x000fe2000000000e */
[----:B------:R-:W-:Y:S10]  /*0b20*/  @!P0 BRA `(.L_x_26) ;  /* 0x0000000000088947 */ /* 0x000ff40003800000 */
[----:B------:R-:W-:-:S07]  /*0b30*/  MOV R0, 0xb50 ;  /* 0x00000b5000007802 */ /* 0x000fce0000000f00 */
[----:B------:R-:W-:Y:S05]  /*0b40*/  CALL.REL.NOINC `($__internal_3_$__cuda_sm20_dsqrt_rn_f64_mediumpath_v1) ;  /* 0x0000000400987944 */ /* 0x000fea0003c00000 */
.L_x_26:
[----:B------:R-:W-:Y:S05]  /*0b50*/  BSYNC.RECONVERGENT B0 ;  /* 0x0000000000007941 */ /* 0x000fea0003800200 */
.L_x_25:
[----:B------:R-:W-:Y:S01]  /*0b60*/  UMOV UR6, 0x9999999a ;  /* 0x9999999a00067882 */ /* 0x000fe20000000000 */
[----:B------:R-:W-:Y:S01]  /*0b70*/  UMOV UR7, 0x3fb99999 ;  /* 0x3fb9999900077882 */ /* 0x000fe20000000000 */
[----:B------:R0:W-:Y:S01]  /*0b80*/  STG.E.64 desc[UR4][R4.64], R8 ;  /* 0x0000000804007986 */ /* 0x0001e2000c101b04 */
[----:B------:R-:W-:-:S14]  /*0b90*/  DSETP.GTU.AND P0, PT, R8, UR6, PT ;  /* 0x0000000608007e2a */ /* 0x000fdc000bf0c000 */
[----:B0-----:R-:W-:Y:S05]  /*0ba0*/  @P0 EXIT ;  /* 0x000000000000094d */ /* 0x001fea0003800000 */
[----:B------:R-:W-:Y:S02]  /*0bb0*/  IMAD.MOV.U32 R2, RZ, RZ, 0x0 ;  /* 0x00000000ff027424 */ /* 0x000fe400078e00ff */
[----:B------:R-:W-:-:S05]  /*0bc0*/  IMAD.MOV.U32 R3, RZ, RZ, 0x3ff00000 ;  /* 0x3ff00000ff037424 */ /* 0x000fca00078e00ff */
[----:B------:R-:W-:Y:S01]  /*0bd0*/  STG.E.64 desc[UR4][R4.64], R2 ;  /* 0x0000000204007986 */ /* 0x000fe2000c101b04 */
[----:B------:R-:W-:Y:S05]  /*0be0*/  EXIT ;  /* 0x000000000000794d */ /* 0x000fea0003800000 */
        .weak           $__internal_2_$__cuda_sm20_div_rn_f64_full
        .type           $__internal_2_$__cuda_sm20_div_rn_f64_full,@function
        .size           $__internal_2_$__cuda_sm20_div_rn_f64_full,($__internal_3_$__cuda_sm20_dsqrt_rn_f64_mediumpath_v1 - $__internal_2_$__cuda_sm20_div_rn_f64_full)
$__internal_2_$__cuda_sm20_div_rn_f64_full:
[C---:B------:R-:W-:Y:S01]  /*0bf0*/  FSETP.GEU.AND P0, PT, |R9|.reuse, 1.469367938527859385e-39, PT ;  /* 0x001000000900780b */ /* 0x040fe20003f0e200 */
[----:B------:R-:W-:Y:S01]  /*0c00*/  IMAD.MOV.U32 R16, RZ, RZ, 0x1 ;  /* 0x00000001ff107424 */ /* 0x000fe200078e00ff */
[----:B------:R-:W-:Y:S01]  /*0c10*/  LOP3.LUT R2, R9, 0x800fffff, RZ, 0xc0, !PT ;  /* 0x800fffff09027812 */ /* 0x000fe200078ec0ff */
[----:B------:R-:W-:Y:S01]  /*0c20*/  BSSY.RECONVERGENT B1, `(.L_x_27) ;  /* 0x0000055000017945 */ /* 0x000fe20003800200 */
[C---:B------:R-:W-:Y:S02]  /*0c30*/  FSETP.GEU.AND P2, PT, |R7|.reuse, 1.469367938527859385e-39, PT ;  /* 0x001000000700780b */ /* 0x040fe40003f4e200 */
[----:B------:R-:W-:Y:S02]  /*0c40*/  LOP3.LUT R3, R2, 0x3ff00000, RZ, 0xfc, !PT ;  /* 0x3ff0000002037812 */ /* 0x000fe400078efcff */
[----:B------:R-:W-:Y:S02]  /*0c50*/  MOV R2, R8 ;  /* 0x0000000800027202 */ /* 0x000fe40000000f00 */
[----:B------:R-:W-:-:S02]  /*0c60*/  LOP3.LUT R12, R7, 0x7ff00000, RZ, 0xc0, !PT ;  /* 0x7ff00000070c7812 */ /* 0x000fc400078ec0ff */
[----:B------:R-:W-:Y:S01]  /*0c70*/  LOP3.LUT R15, R9, 0x7ff00000, RZ, 0xc0, !PT ;  /* 0x7ff00000090f7812 */ /* 0x000fe200078ec0ff */
[----:B------:R-:W-:-:S03]  /*0c80*/  @!P0 DMUL R2, R8, 8.98846567431157953865e+307 ;  /* 0x7fe0000008028828 */ /* 0x000fc60000000000 */
[C---:B------:R-:W-:Y:S01]  /*0c90*/  ISETP.GE.U32.AND P1, PT, R12.reuse, R15, PT ;  /* 0x0000000f0c00720c */ /* 0x040fe20003f26070 */
[----:B------:R-:W-:Y:S01]  /*0ca0*/  @!P2 IMAD.MOV.U32 R18, RZ, RZ, RZ ;  /* 0x000000ffff12a224 */ /* 0x000fe200078e00ff */
[----:B------:R-:W-:Y:S01]  /*0cb0*/  @!P2 LOP3.LUT R13, R9, 0x7ff00000, RZ, 0xc0, !PT ;  /* 0x7ff00000090da812 */ /* 0x000fe200078ec0ff */
[----:B------:R-:W0:Y:S03]  /*0cc0*/  MUFU.RCP64H R17, R3 ;  /* 0x0000000300117308 */ /* 0x000e260000001800 */
[----:B------:R-:W-:Y:S01]  /*0cd0*/  @!P2 ISETP.GE.U32.AND P3, PT, R12, R13, PT ;  /* 0x0000000d0c00a20c */ /* 0x000fe20003f66070 */
[----:B------:R-:W-:-:S05]  /*0ce0*/  IMAD.MOV.U32 R13, RZ, RZ, 0x1ca00000 ;  /* 0x1ca00000ff0d7424 */ /* 0x000fca00078e00ff */
[----:B------:R-:W-:-:S04]  /*0cf0*/  @!P2 SEL R19, R13, 0x63400000, !P3 ;  /* 0x634000000d13a807 */ /* 0x000fc80005800000 */
[----:B------:R-:W-:Y:S01]  /*0d00*/  @!P2 LOP3.LUT R19, R19, 0x80000000, R7, 0xf8, !PT ;  /* 0x800000001313a812 */ /* 0x000fe200078ef807 */
[----:B0-----:R-:W-:-:S03]  /*0d10*/  DFMA R10, R16, -R2, 1 ;  /* 0x3ff00000100a742b */ /* 0x001fc60000000802 */
[----:B------:R-:W-:-:S05]  /*0d20*/  @!P2 LOP3.LUT R19, R19, 0x100000, RZ, 0xfc, !PT ;  /* 0x001000001313a812 */ /* 0x000fca00078efcff */
        /* <DEDUP_REMOVED lines=8> */
[----:B------:R-:W-:Y:S01]  /*0db0*/  IMAD.MOV.U32 R21, RZ, RZ, R12 ;  /* 0x000000ffff157224 */ /* 0x000fe200078e000c */
[----:B------:R-:W-:Y:S02]  /*0dc0*/  MOV R20, R15 ;  /* 0x0000000f00147202 */ /* 0x000fe40000000f00 */
        /* <DEDUP_REMOVED lines=22> */
[----:B------:R-:W-:-:S09]  /*0f30*/  MOV R6, RZ ;  /* 0x000000ff00067202 */ /* 0x000fd20000000f00 */
        /* <DEDUP_REMOVED lines=14> */
.L_x_28:
        /* <DEDUP_REMOVED lines=12> */
[----:B------:R-:W-:Y:S01]  /*10e0*/  @!P0 IMAD.MOV.U32 R12, RZ, RZ, RZ ;  /* 0x000000ffff0c8224 */ /* 0x000fe200078e00ff */
[----:B------:R-:W-:-:S03]  /*10f0*/  @P0 MOV R12, RZ ;  /* 0x000000ff000c0202 */ /* 0x000fc60000000f00 */
[----:B------:R-:W-:Y:S01]  /*1100*/  @P0 IMAD.MOV.U32 R13, RZ, RZ, R2 ;  /* 0x000000ffff0d0224 */ /* 0x000fe200078e0002 */
[----:B------:R-:W-:Y:S06]  /*1110*/  BRA `(.L_x_29) ;  /* 0x0000000000147947 */ /* 0x000fec0003800000 */
.L_x_31:
[----:B------:R-:W-:Y:S01]  /*1120*/  LOP3.LUT R13, R9, 0x80000, RZ, 0xfc, !PT ;  /* 0x00080000090d7812 */ /* 0x000fe200078efcff */
[----:B------:R-:W-:Y:S01]  /*1130*/  IMAD.MOV.U32 R12, RZ, RZ, R8 ;  /* 0x000000ffff0c7224 */ /* 0x000fe200078e0008 */
[----:B------:R-:W-:Y:S06]  /*1140*/  BRA `(.L_x_29) ;  /* 0x0000000000087947 */ /* 0x000fec0003800000 */
.L_x_30:
[----:B------:R-:W-:Y:S01]  /*1150*/  LOP3.LUT R13, R7, 0x80000, RZ, 0xfc, !PT ;  /* 0x00080000070d7812 */ /* 0x000fe200078efcff */
[----:B------:R-:W-:-:S07]  /*1160*/  IMAD.MOV.U32 R12, RZ, RZ, R6 ;  /* 0x000000ffff0c7224 */ /* 0x000fce00078e0006 */
.L_x_29:
[----:B------:R-:W-:Y:S05]  /*1170*/  BSYNC.RECONVERGENT B1 ;  /* 0x0000000000017941 */ /* 0x000fea0003800200 */
.L_x_27:
[----:B------:R-:W-:Y:S02]  /*1180*/  IMAD.MOV.U32 R2, RZ, RZ, R0 ;  /* 0x000000ffff027224 */ /* 0x000fe400078e0000 */
[----:B------:R-:W-:-:S04]  /*1190*/  IMAD.MOV.U32 R3, RZ, RZ, 0x0 ;  /* 0x00000000ff037424 */ /* 0x000fc800078e00ff */
[----:B------:R-:W-:Y:S05]  /*11a0*/  RET.REL.NODEC R2 `(_Z13kernel_stddeviiPdS_S_S_) ;  /* 0xffffffec02947950 */ /* 0x000fea0003c3ffff */
        .weak           $__internal_3_$__cuda_sm20_dsqrt_rn_f64_mediumpath_v1
        .type           $__internal_3_$__cuda_sm20_dsqrt_rn_f64_mediumpath_v1,@function
        .size           $__internal_3_$__cuda_sm20_dsqrt_rn_f64_mediumpath_v1,(.L_x_54 - $__internal_3_$__cuda_sm20_dsqrt_rn_f64_mediumpath_v1)
$__internal_3_$__cuda_sm20_dsqrt_rn_f64_mediumpath_v1:
[----:B------:R-:W-:Y:S01]  /*11b0*/  ISETP.GE.U32.AND P0, PT, R6, -0x3400000, PT ;  /* 0xfcc000000600780c */ /* 0x000fe20003f06070 */
[----:B------:R-:W-:Y:S01]  /*11c0*/  BSSY.RECONVERGENT B1, `(.L_x_32) ;  /* 0x0000028000017945 */ /* 0x000fe20003800200 */
[----:B------:R-:W-:Y:S01]  /*11d0*/  IMAD.MOV.U32 R6, RZ, RZ, R2 ;  /* 0x000000ffff067224 */ /* 0x000fe200078e0002 */
[----:B------:R-:W-:Y:S01]  /*11e0*/  MOV R10, R12 ;  /* 0x0000000c000a7202 */ /* 0x000fe20000000f00 */
[----:B------:R-:W-:Y:S02]  /*11f0*/  IMAD.MOV.U32 R7, RZ, RZ, R3 ;  /* 0x000000ffff077224 */ /* 0x000fe400078e0003 */
[----:B------:R-:W-:Y:S02]  /*1200*/  IMAD.MOV.U32 R2, RZ, RZ, R16 ;  /* 0x000000ffff027224 */ /* 0x000fe400078e0010 */
[----:B------:R-:W-:-:S05]  /*1210*/  IMAD.MOV.U32 R3, RZ, RZ, R17 ;  /* 0x000000ffff037224 */ /* 0x000fca00078e0011 */
        /* <DEDUP_REMOVED lines=9> */
.L_x_33:
[----:B------:R-:W-:-:S14]  /*12b0*/  DSETP.NE.AND P0, PT, R6, RZ, PT ;  /* 0x000000ff0600722a */ /* 0x000fdc0003f05000 */
[----:B------:R-:W-:Y:S05]  /*12c0*/  @!P0 BRA `(.L_x_35) ;  /* 0x0000000000588947 */ /* 0x000fea0003800000 */
[----:B------:R-:W-:-:S13]  /*12d0*/  ISETP.GE.AND P0, PT, R7, RZ, PT ;  /* 0x000000ff0700720c */ /* 0x000fda0003f06270 */
[----:B------:R-:W-:Y:S01]  /*12e0*/  @!P0 MOV R2, 0x0 ;  /* 0x0000000000028802 */ /* 0x000fe20000000f00 */
[----:B------:R-:W-:Y:S01]  /*12f0*/  @!P0 IMAD.MOV.U32 R3, RZ, RZ, -0x80000 ;  /* 0xfff80000ff038424 */ /* 0x000fe200078e00ff */
[----:B------:R-:W-:Y:S06]  /*1300*/  @!P0 BRA `(.L_x_34) ;  /* 0x00000000004c8947 */ /* 0x000fec0003800000 */
[----:B------:R-:W-:-:S13]  /*1310*/  ISETP.GT.AND P0, PT, R7, 0x7fefffff, PT ;  /* 0x7fefffff0700780c */ /* 0x000fda0003f04270 */
[----:B------:R-:W-:Y:S05]  /*1320*/  @P0 BRA `(.L_x_35) ;  /* 0x0000000000400947 */ /* 0x000fea0003800000 */
[----:B------:R-:W-:Y:S01]  /*1330*/  DMUL R2, R6, 8.11296384146066816958e+31 ;  /* 0x4690000006027828 */ /* 0x000fe20000000000 */
[----:B------:R-:W-:Y:S02]  /*1340*/  IMAD.MOV.U32 R10, RZ, RZ, 0x0 ;  /* 0x00000000ff0a7424 */ /* 0x000fe400078e00ff */
[----:B------:R-:W-:Y:S02]  /*1350*/  IMAD.MOV.U32 R6, RZ, RZ, RZ ;  /* 0x000000ffff067224 */ /* 0x000fe400078e00ff */
[----:B------:R-:W-:Y:S01]  /*1360*/  IMAD.MOV.U32 R11, RZ, RZ, 0x3fd80000 ;  /* 0x3fd80000ff0b7424 */ /* 0x000fe200078e00ff */
[----:B------:R-:W0:Y:S03]  /*1370*/  MUFU.RSQ64H R7, R3 ;  /* 0x0000000300077308 */ /* 0x000e260000001c00 */
        /* <DEDUP_REMOVED lines=9> */
[----:B------:R-:W-:Y:S01]  /*1410*/  IADD3 R3, PT, PT, R3, -0x3500000, RZ ;  /* 0xfcb0000003037810 */ /* 0x000fe20007ffe0ff */
[----:B------:R-:W-:Y:S06]  /*1420*/  BRA `(.L_x_34) ;  /* 0x0000000000047947 */ /* 0x000fec0003800000 */
.L_x_35:
[----:B------:R-:W-:-:S11]  /*1430*/  DADD R2, R6, R6 ;  /* 0x0000000006027229 */ /* 0x000fd60000000006 */
.L_x_34:
[----:B------:R-:W-:Y:S05]  /*1440*/  BSYNC.RECONVERGENT B1 ;  /* 0x0000000000017941 */ /* 0x000fea0003800200 */
.L_x_32:
[----:B------:R-:W-:Y:S02]  /*1450*/  IMAD.MOV.U32 R8, RZ, RZ, R2 ;  /* 0x000000ffff087224 */ /* 0x000fe400078e0002 */
[----:B------:R-:W-:Y:S02]  /*1460*/  IMAD.MOV.U32 R9, RZ, RZ, R3 ;  /* 0x000000ffff097224 */ /* 0x000fe400078e0003 */
[----:B------:R-:W-:Y:S02]  /*1470*/  IMAD.MOV.U32 R2, RZ, RZ, R0 ;  /* 0x000000ffff027224 */ /* 0x000fe400078e0000 */
[----:B------:R-:W-:-:S04]  /*1480*/  IMAD.MOV.U32 R3, RZ, RZ, 0x0 ;  /* 0x00000000ff037424 */ /* 0x000fc800078e00ff */
[----:B------:R-:W-:Y:S05]  /*1490*/  RET.REL.NODEC R2 `(_Z13kernel_stddeviiPdS_S_S_) ;  /* 0xffffffe802d87950 */ /* 0x000fea0003c3ffff */
.L_x_36:
        /* <DEDUP_REMOVED lines=14> */
.L_x_54:


//--------------------- .text._Z11kernel_meaniiPdS_S_S_ --------------------------
	.section	.text._Z11kernel_meaniiPdS_S_S_,"ax",@progbits
	.align	128
        .global         _Z11kernel_meaniiPdS_S_S_
        .type           _Z11kernel_meaniiPdS_S_S_,@function
        .size           _Z11kernel_meaniiPdS_S_S_,(.L_x_55 - _Z11kernel_meaniiPdS_S_S_)
        .other          _Z11kernel_meaniiPdS_S_S_,@"STO_CUDA_ENTRY STV_DEFAULT"
_Z11kernel_meaniiPdS_S_S_:
.text._Z11kernel_meaniiPdS_S_S_:
        /* <DEDUP_REMOVED lines=10> */
[----:B------:R-:W-:Y:S01]  /*00a0*/  CS2R R8, SRZ ;  /* 0x0000000000087805 */ /* 0x000fe2000001ff00 */
[----:B------:R-:W2:Y:S02]  /*00b0*/  LDCU UR7, c[0x0][0x384] ;  /* 0x00007080ff0777ac */ /* 0x000ea40008000800 */
[----:B--2---:R-:W-:Y:S01]  /*00c0*/  UISETP.GE.AND UP0, UPT, UR7, 0x1, UPT ;  /* 0x000000010700788c */ /* 0x004fe2000bf06270 */
[----:B0-----:R-:W-:-:S05]  /*00d0*/  IMAD.WIDE R4, R3, 0x8, R4 ;  /* 0x0000000803047825 */ /* 0x001fca00078e0204 */
[----:B-1----:R0:W-:Y:S03]  /*00e0*/  STG.E.64 desc[UR8][R4.64], RZ ;  /* 0x000000ff04007986 */ /* 0x0021e6000c101b08 */
[----:B------:R-:W-:Y:S05]  /*00f0*/  BRA.U !UP0, `(.L_x_37) ;  /* 0x00000009086c7547 */ /* 0x000fea000b800000 */
[----:B------:R-:W-:Y:S01]  /*0100*/  UISETP.GE.U32.AND UP1, UPT, UR7, 0x10, UPT ;  /* 0x000000100700788c */ /* 0x000fe2000bf26070 */
[----:B------:R-:W-:Y:S01]  /*0110*/  CS2R R8, SRZ ;  /* 0x0000000000087805 */ /* 0x000fe2000001ff00 */
[----:B------:R-:W-:Y:S01]  /*0120*/  ULOP3.LUT UR5, UR7, 0xf, URZ, 0xc0, !UPT ;  /* 0x0000000f07057892 */ /* 0x000fe2000f8ec0ff */
[----:B------:R-:W-:-:S03]  /*0130*/  UMOV UR4, URZ ;  /* 0x000000ff00047c82 */ /* 0x000fc60008000000 */
[----:B------:R-:W-:-:S03]  /*0140*/  UISETP.NE.AND UP0, UPT, UR5, URZ, UPT ;  /* 0x000000ff0500728c */ /* 0x000fc6000bf05270 */
[----:B------:R-:W-:Y:S08]  /*0150*/  BRA.U !UP1, `(.L_x_38) ;  /* 0x0000000509247547 */ /* 0x000ff0000b800000 */
[----:B------:R-:W-:Y:S01]  /*0160*/  ULOP3.LUT UR4, UR7, 0x7ffffff0, URZ, 0xc0, !UPT ;  /* 0x7ffffff007047892 */ /* 0x000fe2000f8ec0ff */
[----:B------:R-:W-:Y:S01]  /*0170*/  IMAD.MOV.U32 R7, RZ, RZ, R3 ;  /* 0x000000ffff077224 */ /* 0x000fe200078e0003 */
[----:B------:R-:W-:Y:S02]  /*0180*/  CS2R R8, SRZ ;  /* 0x0000000000087805 */ /* 0x000fe4000001ff00 */
[----:B------:R-:W-:-:S12]  /*0190*/  UIADD3 UR6, UPT, UPT, -UR4, URZ, URZ ;  /* 0x000000ff04067290 */ /* 0x000fd8000fffe1ff */
.L_x_39:
[----:B-1----:R-:W1:Y:S02]  /*01a0*/  LDC.64 R10, c[0x0][0x388] ;  /* 0x0000e200ff0a7b82 */ /* 0x002e640000000a00 */
[----:B-1----:R-:W-:-:S05]  /*01b0*/  IMAD.WIDE R10, R7, 0x8, R10 ;  /* 0x00000008070a7825 */ /* 0x002fca00078e020a */
[----:B------:R-:W2:Y:S02]  /*01c0*/  LDG.E.64 R12, desc[UR8][R10.64] ;  /* 0x000000080a0c7981 */ /* 0x000ea4000c1e1b00 */
[----:B--2---:R-:W-:Y:S01]  /*01d0*/  DADD R12, R12, R8 ;  /* 0x000000000c0c7229 */ /* 0x004fe20000000008 */
[----:B------:R-:W-:-:S06]  /*01e0*/  IMAD.WIDE R8, R0, 0x8, R10 ;  /* 0x0000000800087825 */ /* 0x000fcc00078e020a */
[----:B------:R1:W-:Y:S04]  /*01f0*/  STG.E.64 desc[UR8][R4.64], R12 ;  /* 0x0000000c04007986 */ /* 0x0003e8000c101b08 */
[----:B------:R-:W2:Y:S01]  /*0200*/  LDG.E.64 R14, desc[UR8][R8.64] ;  /* 0x00000008080e7981 */ /* 0x000ea2000c1e1b00 */
[----:B------:R-:W-:Y:S01]  /*0210*/  IMAD.WIDE R16, R0, 0x8, R8 ;  /* 0x0000000800107825 */ /* 0x000fe200078e0208 */
[----:B--2---:R-:W-:-:S07]  /*0220*/  DADD R14, R12, R14 ;  /* 0x000000000c0e7229 */ /* 0x004fce000000000e */
[----:B------:R2:W-:Y:S04]  /*0230*/  STG.E.64 desc[UR8][R4.64], R14 ;  /* 0x0000000e04007986 */ /* 0x0005e8000c101b08 */
[----:B------:R-:W3:Y:S01]  /*0240*/  LDG.E.64 R18, desc[UR8][R16.64] ;  /* 0x0000000810127981 */ /* 0x000ee2000c1e1b00 */
[----:B------:R-:W-:Y:S01]  /*0250*/  IMAD.WIDE R20, R0, 0x8, R16 ;  /* 0x0000000800147825 */ /* 0x000fe200078e0210 */
[----:B---3--:R-:W-:-:S07]  /*0260*/  DADD R18, R14, R18 ;  /* 0x000000000e127229 */ /* 0x008fce0000000012 */
[----:B------:R3:W-:Y:S04]  /*0270*/  STG.E.64 desc[UR8][R4.64], R18 ;  /* 0x0000001204007986 */ /* 0x0007e8000c101b08 */
[----:B------:R-:W4:Y:S01]  /*0280*/  LDG.E.64 R10, desc[UR8][R20.64] ;  /* 0x00000008140a7981 */ /* 0x000f22000c1e1b00 */
[----:B-1----:R-:W-:Y:S01]  /*0290*/  IMAD.WIDE R12, R0, 0x8, R20 ;  /* 0x00000008000c7825 */ /* 0x002fe200078e0214 */
[----:B----4-:R-:W-:-:S07]  /*02a0*/  DADD R10, R18, R10 ;  /* 0x00000000120a7229 */ /* 0x010fce000000000a */
[----:B------:R1:W-:Y:S04]  /*02b0*/  STG.E.64 desc[UR8][R4.64], R10 ;  /* 0x0000000a04007986 */ /* 0x0003e8000c101b08 */
[----:B------:R-:W4:Y:S01]  /*02c0*/  LDG.E.64 R8, desc[UR8][R12.64] ;  /* 0x000000080c087981 */ /* 0x000f22000c1e1b00 */
[----:B--2---:R-:W-:Y:S01]  /*02d0*/  IMAD.WIDE R14, R0, 0x8, R12 ;  /* 0x00000008000e7825 */ /* 0x004fe200078e020c */
[----:B----4-:R-:W-:-:S07]  /*02e0*/  DADD R8, R10, R8 ;  /* 0x000000000a087229 */ /* 0x010fce0000000008 */
[----:B------:R2:W-:Y:S04]  /*02f0*/  STG.E.64 desc[UR8][R4.64], R8 ;  /* 0x0000000804007986 */ /* 0x0005e8000c101b08 */
[----:B------:R-:W4:Y:S01]  /*0300*/  LDG.E.64 R16, desc[UR8][R14.64] ;  /* 0x000000080e107981 */ /* 0x000f22000c1e1b00 */
[----:B---3--:R-:W-:Y:S01]  /*0310*/  IMAD.WIDE R18, R0, 0x8, R14 ;  /* 0x0000000800127825 */ /* 0x008fe200078e020e */
[----:B----4-:R-:W-:-:S07]  /*0320*/  DADD R16, R8, R16 ;  /* 0x0000000008107229 */ /* 0x010fce0000000010 */
        /* <DEDUP_REMOVED lines=33> */
[----:B------:R-:W2:Y:S01]  /*0540*/  LDG.E.64 R12, desc[UR8][R10.64] ;  /* 0x000000080a0c7981 */ /* 0x000ea2000c1e1b00 */
[----:B------:R-:W-:Y:S01]  /*0550*/  IMAD.WIDE R22, R0, 0x8, R10 ;  /* 0x0000000800167825 */ /* 0x000fe200078e020a */
[----:B--2---:R-:W-:-:S07]  /*0560*/  DADD R12, R20, R12 ;  /* 0x00000000140c7229 */ /* 0x004fce000000000c */
[----:B------:R1:W-:Y:S04]  /*0570*/  STG.E.64 desc[UR8][R4.64], R12 ;  /* 0x0000000c04007986 */ /* 0x0003e8000c101b08 */
[----:B------:R-:W3:Y:S01]  /*0580*/  LDG.E.64 R22, desc[UR8][R22.64] ;  /* 0x0000000816167981 */ /* 0x000ee2000c1e1b00 */
[----:B------:R-:W-:Y:S01]  /*0590*/  UIADD3 UR6, UPT, UPT, UR6, 0x10, URZ ;  /* 0x0000001006067890 */ /* 0x000fe2000fffe0ff */
[----:B------:R-:W-:-:S03]  /*05a0*/  IMAD R7, R0, 0x10, R7 ;  /* 0x0000001000077824 */ /* 0x000fc600078e0207 */
[----:B------:R-:W-:Y:S01]  /*05b0*/  UISETP.NE.AND UP1, UPT, UR6, URZ, UPT ;  /* 0x000000ff0600728c */ /* 0x000fe2000bf25270 */
[----:B---3--:R-:W-:-:S07]  /*05c0*/  DADD R8, R12, R22 ;  /* 0x000000000c087229 */ /* 0x008fce0000000016 */
[----:B------:R1:W-:Y:S01]  /*05d0*/  STG.E.64 desc[UR8][R4.64], R8 ;  /* 0x0000000804007986 */ /* 0x0003e2000c101b08 */
[----:B------:R-:W-:Y:S05]  /*05e0*/  BRA.U UP1, `(.L_x_39) ;  /* 0xfffffff901ec7547 */ /* 0x000fea000b83ffff */
.L_x_38:
[----:B------:R-:W-:Y:S05]  /*05f0*/  BRA.U !UP0, `(.L_x_37) ;  /* 0x00000005082c7547 */ /* 0x000fea000b800000 */
[----:B------:R-:W-:Y:S02]  /*0600*/  UISETP.GE.U32.AND UP0, UPT, UR5, 0x8, UPT ;  /* 0x000000080500788c */ /* 0x000fe4000bf06070 */
[----:B------:R-:W-:-:S04]  /*0610*/  ULOP3.LUT UR6, UR7, 0x7, URZ, 0xc0, !UPT ;  /* 0x0000000707067892 */ /* 0x000fc8000f8ec0ff */
[----:B------:R-:W-:-:S03]  /*0620*/  UISETP.NE.AND UP1, UPT, UR6, URZ, UPT ;  /* 0x000000ff0600728c */ /* 0x000fc6000bf25270 */
[----:B------:R-:W-:Y:S08]  /*0630*/  BRA.U !UP0, `(.L_x_40) ;  /* 0x00000001088c7547 */ /* 0x000ff0000b800000 */
[----:B------:R-:W2:Y:S01]  /*0640*/  LDC.64 R6, c[0x0][0x388] ;  /* 0x0000e200ff067b82 */ /* 0x000ea20000000a00 */
[----:B------:R-:W-:-:S04]  /*0650*/  IMAD R11, R0, UR4, R3 ;  /* 0x00000004000b7c24 */ /* 0x000fc8000f8e0203 */
[----:B--2---:R-:W-:-:S05]  /*0660*/  IMAD.WIDE R6, R11, 0x8, R6 ;  /* 0x000000080b067825 */ /* 0x004fca00078e0206 */
[----:B------:R-:W2:Y:S02]  /*0670*/  LDG.E.64 R10, desc[UR8][R6.64] ;  /* 0x00000008060a7981 */ /* 0x000ea4000c1e1b00 */
[----:B--2---:R-:W-:Y:S01]  /*0680*/  DADD R10, R8, R10 ;  /* 0x00000000080a7229 */ /* 0x004fe2000000000a */
[----:B-1----:R-:W-:-:S06]  /*0690*/  IMAD.WIDE R8, R0, 0x8, R6 ;  /* 0x0000000800087825 */ /* 0x002fcc00078e0206 */
        /* <DEDUP_REMOVED lines=21> */
[----:B------:R-:W3:Y:S01]  /*07f0*/  LDG.E.64 R8, desc[UR8][R16.64] ;  /* 0x0000000810087981 */ /* 0x000ee2000c1e1b00 */
[----:B-1----:R-:W-:Y:S01]  /*0800*/  IMAD.WIDE R6, R0, 0x8, R16 ;  /* 0x0000000800067825 */ /* 0x002fe200078e0210 */
[----:B---3--:R-:W-:-:S07]  /*0810*/  DADD R18, R14, R8 ;  /* 0x000000000e127229 */ /* 0x008fce0000000008 */
[----:B------:R2:W-:Y:S04]  /*0820*/  STG.E.64 desc[UR8][R4.64], R18 ;  /* 0x0000001204007986 */ /* 0x0005e8000c101b08 */
[----:B------:R-:W3:Y:S01]  /*0830*/  LDG.E.64 R6, desc[UR8][R6.64] ;  /* 0x0000000806067981 */ /* 0x000ee2000c1e1b00 */
[----:B------:R-:W-:Y:S01]  /*0840*/  UIADD3 UR4, UPT, UPT, UR4, 0x8, URZ ;  /* 0x0000000804047890 */ /* 0x000fe2000fffe0ff */
[----:B---3--:R-:W-:-:S07]  /*0850*/  DADD R8, R18, R6 ;  /* 0x0000000012087229 */ /* 0x008fce0000000006 */
[----:B------:R2:W-:Y:S04]  /*0860*/  STG.E.64 desc[UR8][R4.64], R8 ;  /* 0x0000000804007986 */ /* 0x0005e8000c101b08 */
.L_x_40:
[----:B------:R-:W-:Y:S05]  /*0870*/  BRA.U !UP1, `(.L_x_37) ;  /* 0x00000001098c7547 */ /* 0x000fea000b800000 */
[----:B------:R-:W-:Y:S02]  /*0880*/  UISETP.GE.U32.AND UP0, UPT, UR6, 0x4, UPT ;  /* 0x000000040600788c */ /* 0x000fe4000bf06070 */
[----:B------:R-:W-:-:S04]  /*0890*/  ULOP3.LUT UR5, UR7, 0x3, URZ, 0xc0, !UPT ;  /* 0x0000000307057892 */ /* 0x000fc8000f8ec0ff */
[----:B------:R-:W-:-:S03]  /*08a0*/  UISETP.NE.AND UP1, UPT, UR5, URZ, UPT ;  /* 0x000000ff0500728c */ /* 0x000fc6000bf25270 */
[----:B------:R-:W-:Y:S08]  /*08b0*/  BRA.U !UP0, `(.L_x_41) ;  /* 0x00000001084c7547 */ /* 0x000ff0000b800000 */
[----:B------:R-:W3:Y:S01]  /*08c0*/  LDC.64 R6, c[0x0][0x388] ;  /* 0x0000e200ff067b82 */ /* 0x000ee20000000a00 */
[----:B--2---:R-:W-:-:S04]  /*08d0*/  IMAD R15, R0, UR4, R3 ;  /* 0x00000004000f7c24 */ /* 0x004fc8000f8e0203 */
[----:B---3--:R-:W-:-:S05]  /*08e0*/  IMAD.WIDE R14, R15, 0x8, R6 ;  /* 0x000000080f0e7825 */ /* 0x008fca00078e0206 */
[----:B------:R-:W2:Y:S01]  /*08f0*/  LDG.E.64 R6, desc[UR8][R14.64] ;  /* 0x000000080e067981 */ /* 0x000ea2000c1e1b00 */
[----:B-1----:R-:W-:Y:S01]  /*0900*/  IMAD.WIDE R16, R0, 0x8, R14 ;  /* 0x0000000800107825 */ /* 0x002fe200078e020e */
[----:B--2---:R-:W-:-:S07]  /*0910*/  DADD R6, R8, R6 ;  /* 0x0000000008067229 */ /* 0x004fce0000000006 */
[----:B------:R3:W-:Y:S04]  /*0920*/  STG.E.64 desc[UR8][R4.64], R6 ;  /* 0x0000000604007986 */ /* 0x0007e8000c101b08 */
[----:B------:R-:W2:Y:S01]  /*0930*/  LDG.E.64 R8, desc[UR8][R16.64] ;  /* 0x0000000810087981 */ /* 0x000ea2000c1e1b00 */
[----:B------:R-:W-:Y:S01]  /*0940*/  IMAD.WIDE R18, R0, 0x8, R16 ;  /* 0x0000000800127825 */ /* 0x000fe200078e0210 */
[----:B--2---:R-:W-:-:S07]  /*0950*/  DADD R10, R6, R8 ;  /* 0x00000000060a7229 */ /* 0x004fce0000000008 */
[----:B------:R3:W-:Y:S04]  /*0960*/  STG.E.64 desc[UR8][R4.64], R10 ;  /* 0x0000000a04007986 */ /* 0x0007e8000c101b08 */
[----:B------:R-:W2:Y:S01]  /*0970*/  LDG.E.64 R8, desc[UR8][R18.64] ;  /* 0x0000000812087981 */ /* 0x000ea2000c1e1b00 */
[----:B------:R-:W-:Y:S01]  /*0980*/  IMAD.WIDE R20, R0, 0x8, R18 ;  /* 0x0000000800147825 */ /* 0x000fe200078e0212 */
[----:B--2---:R-:W-:-:S07]  /*0990*/  DADD R12, R10, R8 ;  /* 0x000000000a0c7229 */ /* 0x004fce0000000008 */
[----:B------:R3:W-:Y:S04]  /*09a0*/  STG.E.64 desc[UR8][R4.64], R12 ;  /* 0x0000000c04007986 */ /* 0x0007e8000c101b08 */
[----:B------:R-:W2:Y:S01]  /*09b0*/  LDG.E.64 R8, desc[UR8][R20.64] ;  /* 0x0000000814087981 */ /* 0x000ea2000c1e1b00 */
[----:B------:R-:W-:Y:S01]  /*09c0*/  UIADD3 UR4, UPT, UPT, UR4, 0x4, URZ ;  /* 0x0000000404047890 */ /* 0x000fe2000fffe0ff */
[----:B--2---:R-:W-:-:S07]  /*09d0*/  DADD R8, R12, R8 ;  /* 0x000000000c087229 */ /* 0x004fce0000000008 */
[----:B------:R3:W-:Y:S04]  /*09e0*/  STG.E.64 desc[UR8][R4.64], R8 ;  /* 0x0000000804007986 */ /* 0x0007e8000c101b08 */
.L_x_41:
[----:B------:R-:W-:Y:S05]  /*09f0*/  BRA.U !UP1, `(.L_x_37) ;  /* 0x00000001092c7547 */ /* 0x000fea000b800000 */
[----:B---3--:R-:W3:Y:S01]  /*0a00*/  LDC.64 R6, c[0x0][0x388] ;  /* 0x0000e200ff067b82 */ /* 0x008ee20000000a00 */
[----:B------:R-:W-:Y:S01]  /*0a10*/  IMAD R11, R0, UR4, R3 ;  /* 0x00000004000b7c24 */ /* 0x000fe2000f8e0203 */
[----:B------:R-:W-:-:S12]  /*0a20*/  UIADD3 UR5, UPT, UPT, -UR5, URZ, URZ ;  /* 0x000000ff05057290 */ /* 0x000fd8000fffe1ff */
.L_x_42:
[----:B---3--:R-:W-:-:S06]  /*0a30*/  IMAD.WIDE R2, R11, 0x8, R6 ;  /* 0x000000080b027825 */ /* 0x008fcc00078e0206 */
[----:B------:R-:W1:Y:S01]  /*0a40*/  LDG.E.64 R2, desc[UR8][R2.64] ;  /* 0x0000000802027981 */ /* 0x000e62000c1e1b00 */
[----:B------:R-:W-:Y:S01]  /*0a50*/  UIADD3 UR5, UPT, UPT, UR5, 0x1, URZ ;  /* 0x0000000105057890 */ /* 0x000fe2000fffe0ff */
[----:B------:R-:W-:-:S03]  /*0a60*/  IADD3 R11, PT, PT, R11, R0, RZ ;  /* 0x000000000b0b7210 */ /* 0x000fc60007ffe0ff */
[----:B------:R-:W-:Y:S01]  /*0a70*/  UISETP.NE.AND UP0, UPT, UR5, URZ, UPT ;  /* 0x000000ff0500728c */ /* 0x000fe2000bf05270 */
[----:B-12-4-:R-:W-:-:S07]  /*0a80*/  DADD R8, R2, R8 ;  /* 0x0000000002087229 */ /* 0x016fce0000000008 */
[----:B------:R4:W-:Y:S01]  /*0a90*/  STG.E.64 desc[UR8][R4.64], R8 ;  /* 0x0000000804007986 */ /* 0x0009e2000c101b08 */
[----:B------:R-:W-:Y:S05]  /*0aa0*/  BRA.U UP0, `(.L_x_42) ;  /* 0xfffffffd00e07547 */ /* 0x000fea000b83ffff */
.L_x_37:
[----:B---3--:R-:W3:Y:S01]  /*0ab0*/  I2F.F64 R10, UR7 ;  /* 0x00000007000a7d12 */ /* 0x008ee20008201c00 */
[----:B------:R-:W-:Y:S01]  /*0ac0*/  IMAD.MOV.U32 R2, RZ, RZ, 0x1 ;  /* 0x00000001ff027424 */ /* 0x000fe200078e00ff */
[----:B------:R-:W-:Y:S01]  /*0ad0*/  FSETP.GEU.AND P1, PT, |R9|, 6.5827683646048100446e-37, PT ;  /* 0x036000000900780b */ /* 0x000fe20003f2e200 */
[----:B------:R-:W-:Y:S05]  /*0ae0*/  BSSY.RECONVERGENT B0, `(.L_x_43) ;  /* 0x0000013000007945 */ /* 0x000fea0003800200 */
[----:B---3--:R-:W3:Y:S02]  /*0af0*/  MUFU.RCP64H R3, R11 ;  /* 0x0000000b00037308 */ /* 0x008ee40000001800 */
[----:B---3--:R-:W-:-:S08]  /*0b00*/  DFMA R6, -R10, R2, 1 ;  /* 0x3ff000000a06742b */ /* 0x008fd00000000102 */
[----:B------:R-:W-:-:S08]  /*0b10*/  DFMA R6, R6, R6, R6 ;  /* 0x000000060606722b */ /* 0x000fd00000000006 */
[----:B------:R-:W-:-:S08]  /*0b20*/  DFMA R6, R2, R6, R2 ;  /* 0x000000060206722b */ /* 0x000fd00000000002 */
[----:B------:R-:W-:-:S08]  /*0b30*/  DFMA R2, -R10, R6, 1 ;  /* 0x3ff000000a02742b */ /* 0x000fd00000000106 */
[----:B------:R-:W-:-:S08]  /*0b40*/  DFMA R2, R6, R2, R6 ;  /* 0x000000020602722b */ /* 0x000fd00000000006 */
[----:B------:R-:W-:-:S08]  /*0b50*/  DMUL R6, R2, R8 ;  /* 0x0000000802067228 */ /* 0x000fd00000000000 */
[----:B-1----:R-:W-:-:S08]  /*0b60*/  DFMA R12, -R10, R6, R8 ;  /* 0x000000060a0c722b */ /* 0x002fd00000000108 */
[----:B------:R-:W-:-:S10]  /*0b70*/  DFMA R2, R2, R12, R6 ;  /* 0x0000000c0202722b */ /* 0x000fd40000000006 */
[----:B------:R-:W-:-:S05]  /*0b80*/  FFMA R0, RZ, R11, R3 ;  /* 0x0000000bff007223 */ /* 0x000fca0000000003 */
[----:B------:R-:W-:-:S13]  /*0b90*/  FSETP.GT.AND P0, PT, |R0|, 1.469367938527859385e-39, PT ;  /* 0x001000000000780b */ /* 0x000fda0003f04200 */
[----:B------:R-:W-:Y:S05]  /*0ba0*/  @P0 BRA P1, `(.L_x_44) ;  /* 0x0000000000180947 */ /* 0x000fea0000800000 */
[----:B------:R-:W-:Y:S01]  /*0bb0*/  IMAD.MOV.U32 R6, RZ, RZ, R8 ;  /* 0x000000ffff067224 */ /* 0x000fe200078e0008 */
[----:B------:R-:W-:Y:S02]  /*0bc0*/  MOV R7, R9 ;  /* 0x0000000900077202 */ /* 0x000fe40000000f00 */
[----:B------:R-:W-:-:S07]  /*0bd0*/  MOV R0, 0xbf0 ;  /* 0x00000bf000007802 */ /* 0x000fce0000000f00 */
[----:B0-2-4-:R-:W-:Y:S05]  /*0be0*/  CALL.REL.NOINC `($__internal_4_$__cuda_sm20_div_rn_f64_full) ;  /* 0x0000000000147944 */ /* 0x015fea0003c00000 */
[----:B------:R-:W-:Y:S02]  /*0bf0*/  IMAD.MOV.U32 R2, RZ, RZ, R12 ;  /* 0x000000ffff027224 */ /* 0x000fe400078e000c */
[----:B------:R-:W-:-:S07]  /*0c00*/  IMAD.MOV.U32 R3, RZ, RZ, R13 ;  /* 0x000000ffff037224 */ /* 0x000fce00078e000d */
.L_x_44:
[----:B------:R-:W-:Y:S05]  /*0c10*/  BSYNC.RECONVERGENT B0 ;  /* 0x0000000000007941 */ /* 0x000fea0003800200 */
.L_x_43:
[----:B------:R-:W-:Y:S01]  /*0c20*/  STG.E.64 desc[UR8][R4.64], R2 ;  /* 0x0000000204007986 */ /* 0x000fe2000c101b08 */
[----:B------:R-:W-:Y:S05]  /*0c30*/  EXIT ;  /* 0x000000000000794d */ /* 0x000fea0003800000 */
        .weak           $__internal_4_$__cuda_sm20_div_rn_f64_full
        .type           $__internal_4_$__cuda_sm20_div_rn_f64_full,@function
        .size           $__internal_4_$__cuda_sm20_div_rn_f64_full,(.L_x_55 - $__internal_4_$__cuda_sm20_div_rn_f64_full)
$__internal_4_$__cuda_sm20_div_rn_f64_full:
[C---:B------:R-:W-:Y:S01]  /*0c40*/  FSETP.GEU.AND P0, PT, |R11|.reuse, 1.469367938527859385e-39, PT ;  /* 0x001000000b00780b */ /* 0x040fe20003f0e200 */
[----:B------:R-:W-:Y:S01]  /*0c50*/  IMAD.MOV.U32 R9, RZ, RZ, R11 ;  /* 0x000000ffff097224 */ /* 0x000fe200078e000b */
[----:B------:R-:W-:Y:S01]  /*0c60*/  LOP3.LUT R2, R11, 0x800fffff, RZ, 0xc0, !PT ;  /* 0x800fffff0b027812 */ /* 0x000fe200078ec0ff */
[----:B------:R-:W-:Y:S01]  /*0c70*/  BSSY.RECONVERGENT B1, `(.L_x_45) ;  /* 0x0000057000017945 */ /* 0x000fe20003800200 */
[----:B------:R-:W-:Y:S02]  /*0c80*/  MOV R8, R10 ;  /* 0x0000000a00087202 */ /* 0x000fe40000000f00 */
[----:B------:R-:W-:Y:S01]  /*0c90*/  LOP3.LUT R3, R2, 0x3ff00000, RZ, 0xfc, !PT ;  /* 0x3ff0000002037812 */ /* 0x000fe200078efcff */
[----:B------:R-:W-:Y:S01]  /*0ca0*/  IMAD.MOV.U32 R2, RZ, RZ, R10 ;  /* 0x000000ffff027224 */ /* 0x000fe200078e000a */
[----:B------:R-:W-:Y:S01]  /*0cb0*/  FSETP.GEU.AND P2, PT, |R7|, 1.469367938527859385e-39, PT ;  /* 0x001000000700780b */ /* 0x000fe20003f4e200 */
[----:B------:R-:W-:Y:S01]  /*0cc0*/  IMAD.MOV.U32 R10, RZ, RZ, R6 ;  /* 0x000000ffff0a7224 */ /* 0x000fe200078e0006 */
[----:B------:R-:W-:-:S02]  /*0cd0*/  MOV R16, 0x1 ;  /* 0x0000000100107802 */ /* 0x000fc40000000f00 */
[----:B------:R-:W-:Y:S01]  /*0ce0*/  LOP3.LUT R12, R7, 0x7ff00000, RZ, 0xc0, !PT ;  /* 0x7ff00000070c7812 */ /* 0x000fe200078ec0ff */
[----:B------:R-:W-:-:S06]  /*0cf0*/  @!P0 DMUL R2, R8, 8.98846567431157953865e+307 ;  /* 0x7fe0000008028828 */ /* 0x000fcc0000000000 */
[----:B------:R-:W0:Y:S02]  /*0d00*/  MUFU.RCP64H R17, R3 ;  /* 0x0000000300117308 */ /* 0x000e240000001800 */
[----:B------:R-:W-:-:S04]  /*0d10*/  @!P2 LOP3.LUT R13, R9, 0x7ff00000, RZ, 0xc0, !PT ;  /* 0x7ff00000090da812 */ /* 0x000fc800078ec0ff */
[----:B------:R-:W-:Y:S01]  /*0d20*/  @!P2 ISETP.GE.U32.AND P3, PT, R12, R13, PT ;  /* 0x0000000d0c00a20c */ /* 0x000fe20003f66070 */
[----:B------:R-:W-:Y:S01]  /*0d30*/  IMAD.MOV.U32 R13, RZ, RZ, 0x1ca00000 ;  /* 0x1ca00000ff0d7424 */ /* 0x000fe200078e00ff */
[----:B0-----:R-:W-:-:S08]  /*0d40*/  DFMA R14, R16, -R2, 1 ;  /* 0x3ff00000100e742b */ /* 0x001fd00000000802 */
[----:B------:R-:W-:Y:S01]  /*0d50*/  DFMA R18, R14, R14, R14 ;  /* 0x0000000e0e12722b */ /* 0x000fe2000000000e */
[----:B------:R-:W-:-:S04]  /*0d60*/  LOP3.LUT R15, R11, 0x7ff00000, RZ, 0xc0, !PT ;  /* 0x7ff000000b0f7812 */ /* 0x000fc800078ec0ff */
[----:B------:R-:W-:-:S03]  /*0d70*/  ISETP.GE.U32.AND P1, PT, R12, R15, PT ;  /* 0x0000000f0c00720c */ /* 0x000fc60003f26070 */
[----:B------:R-:W-:Y:S01]  /*0d80*/  DFMA R16, R16, R18, R16 ;  /* 0x000000121010722b */ /* 0x000fe20000000010 */
[C---:B------:R-:W-:Y:S02]  /*0d90*/  @!P2 SEL R19, R13.reuse, 0x63400000, !P3 ;  /* 0x634000000d13a807 */ /* 0x040fe40005800000 */
[----:B------:R-:W-:Y:S02]  /*0da0*/  SEL R11, R13, 0x63400000, !P1 ;  /* 0x634000000d0b7807 */ /* 0x000fe40004800000 */
[--C-:B------:R-:W-:Y:S02]  /*0db0*/  @!P2 LOP3.LUT R19, R19, 0x80000000, R7.reuse, 0xf8, !PT ;  /* 0x800000001313a812 */ /* 0x100fe400078ef807 */
[----:B------:R-:W-:Y:S01]  /*0dc0*/  LOP3.LUT R11, R11, 0x800fffff, R7, 0xf8, !PT ;  /* 0x800fffff0b0b7812 */ /* 0x000fe200078ef807 */
[----:B------:R-:W-:Y:S01]  /*0dd0*/  DFMA R20, R16, -R2, 1 ;  /* 0x3ff000001014742b */ /* 0x000fe20000000802 */
[----:B------:R-:W-:Y:S02]  /*0de0*/  @!P2 LOP3.LUT R19, R19, 0x100000, RZ, 0xfc, !PT ;  /* 0x001000001313a812 */ /* 0x000fe400078efcff */
[----:B------:R-:W-:-:S05]  /*0df0*/  @!P2 MOV R18, RZ ;  /* 0x000000ff0012a202 */ /* 0x000fca0000000f00 */
[----:B------:R-:W-:Y:S02]  /*0e00*/  DFMA R16, R16, R20, R16 ;  /* 0x000000141010722b */ /* 0x000fe40000000010 */
[----:B------:R-:W-:Y:S01]  /*0e10*/  @!P2 DFMA R10, R10, 2, -R18 ;  /* 0x400000000a0aa82b */ /* 0x000fe20000000812 */
[----:B------:R-:W-:Y:S02]  /*0e20*/  IMAD.MOV.U32 R21, RZ, RZ, R12 ;  /* 0x000000ffff157224 */ /* 0x000fe400078e000c */
[----:B------:R-:W-:Y:S01]  /*0e30*/  IMAD.MOV.U32 R20, RZ, RZ, R15 ;  /* 0x000000ffff147224 */ /* 0x000fe200078e000f */
[----:B------:R-:W-:-:S04]  /*0e40*/  @!P0 LOP3.LUT R20, R3, 0x7ff00000, RZ, 0xc0, !PT ;  /* 0x7ff0000003148812 */ /* 0x000fc800078ec0ff */
[----:B------:R-:W-:Y:S01]  /*0e50*/  DMUL R18, R16, R10 ;  /* 0x0000000a10127228 */ /* 0x000fe20000000000 */
[----:B------:R-:W-:Y:S01]  /*0e60*/  VIADD R23, R20, 0xffffffff ;  /* 0xffffffff14177836 */ /* 0x000fe20000000000 */
[----:B------:R-:W-:-:S04]  /*0e70*/  @!P2 LOP3.LUT R21, R11, 0x7ff00000, RZ, 0xc0, !PT ;  /* 0x7ff000000b15a812 */ /* 0x000fc800078ec0ff */
[----:B------:R-:W-:Y:S02]  /*0e80*/  IADD3 R22, PT, PT, R21, -0x1, RZ ;  /* 0xffffffff15167810 */ /* 0x000fe40007ffe0ff */
[----:B------:R-:W-:Y:S02]  /*0e90*/  DFMA R14, R18, -R2, R10 ;  /* 0x80000002120e722b */ /* 0x000fe4000000000a */
[----:B------:R-:W-:-:S04]  /*0ea0*/  ISETP.GT.U32.AND P0, PT, R22, 0x7feffffe, PT ;  /* 0x7feffffe1600780c */ /* 0x000fc80003f04070 */
[----:B------:R-:W-:Y:S02]  /*0eb0*/  ISETP.GT.U32.OR P0, PT, R23, 0x7feffffe, P0 ;  /* 0x7feffffe1700780c */ /* 0x000fe40000704470 */
[----:B------:R-:W-:-:S11]  /*0ec0*/  DFMA R14, R16, R14, R18 ;  /* 0x0000000e100e722b */ /* 0x000fd60000000012 */
[----:B------:R-:W-:Y:S05]  /*0ed0*/  @P0 BRA `(.L_x_46) ;  /* 0x00000000006c0947 */ /* 0x000fea0003800000 */
[----:B------:R-:W-:-:S04]  /*0ee0*/  LOP3.LUT R7, R9, 0x7ff00000, RZ, 0xc0, !PT ;  /* 0x7ff0000009077812 */ /* 0x000fc800078ec0ff */
[CC--:B------:R-:W-:Y:S02]  /*0ef0*/  VIADDMNMX R6, R12.reuse, -R7.reuse, 0xb9600000, !PT ;  /* 0xb96000000c067446 */ /* 0x0c0fe40007800907 */
[----:B------:R-:W-:Y:S02]  /*0f00*/  ISETP.GE.U32.AND P0, PT, R12, R7, PT ;  /* 0x000000070c00720c */ /* 0x000fe40003f06070 */
[----:B------:R-:W-:Y:S02]  /*0f10*/  VIMNMX R6, PT, PT, R6, 0x46a00000, PT ;  /* 0x46a0000006067848 */ /* 0x000fe40003fe0100 */
[----:B------:R-:W-:-:S05]  /*0f20*/  SEL R13, R13, 0x63400000, !P0 ;  /* 0x634000000d0d7807 */ /* 0x000fca0004000000 */
[----:B------:R-:W-:Y:S02]  /*0f30*/  IMAD.IADD R16, R6, 0x1, -R13 ;  /* 0x0000000106107824 */ /* 0x000fe400078e0a0d */
[----:B------:R-:W-:-:S03]  /*0f40*/  IMAD.MOV.U32 R6, RZ, RZ, RZ ;  /* 0x000000ffff067224 */ /* 0x000fc600078e00ff */
[----:B------:R-:W-:-:S06]  /*0f50*/  IADD3 R7, PT, PT, R16, 0x7fe00000, RZ ;  /* 0x7fe0000010077810 */ /* 0x000fcc0007ffe0ff */
        /* <DEDUP_REMOVED lines=9> */
[----:B------:R-:W-:Y:S01]  /*0ff0*/  IADD3 R3, PT, PT, -R16, RZ, RZ ;  /* 0x000000ff10037210 */ /* 0x000fe20007ffe1ff */
[----:B------:R-:W-:Y:S01]  /*1000*/  IMAD.MOV.U32 R2, RZ, RZ, RZ ;  /* 0x000000ffff027224 */ /* 0x000fe200078e00ff */
[----:B------:R-:W-:-:S05]  /*1010*/  DMUL.RP R6, R14, R6 ;  /* 0x000000060e067228 */ /* 0x000fca0000008000 */
[----:B------:R-:W-:-:S05]  /*1020*/  DFMA R2, R12, -R2, R14 ;  /* 0x800000020c02722b */ /* 0x000fca000000000e */
[----:B------:R-:W-:Y:S02]  /*1030*/  LOP3.LUT R9, R7, R9, RZ, 0x3c, !PT ;  /* 0x0000000907097212 */ /* 0x000fe400078e3cff */
[----:B------:R-:W-:-:S04]  /*1040*/  IADD3 R2, PT, PT, -R16, -0x43300000, RZ ;  /* 0xbcd0000010027810 */ /* 0x000fc80007ffe1ff */
[----:B------:R-:W-:-:S04]  /*1050*/  FSETP.NEU.AND P0, PT, |R3|, R2, PT ;  /* 0x000000020300720b */ /* 0x000fc80003f0d200 */
[----:B------:R-:W-:Y:S02]  /*1060*/  FSEL R12, R6, R12, !P0 ;  /* 0x0000000c060c7208 */ /* 0x000fe40004000000 */
[----:B------:R-:W-:Y:S01]  /*1070*/  FSEL R13, R9, R13, !P0 ;  /* 0x0000000d090d7208 */ /* 0x000fe20004000000 */
[----:B------:R-:W-:Y:S06]  /*1080*/  BRA `(.L_x_47) ;  /* 0x0000000000547947 */ /* 0x000fec0003800000 */
.L_x_46:
[----:B------:R-:W-:-:S14]  /*1090*/  DSETP.NAN.AND P0, PT, R6, R6, PT ;  /* 0x000000060600722a */ /* 0x000fdc0003f08000 */
[----:B------:R-:W-:Y:S05]  /*10a0*/  @P0 BRA `(.L_x_48) ;  /* 0x0000000000440947 */ /* 0x000fea0003800000 */
[----:B------:R-:W-:-:S14]  /*10b0*/  DSETP.NAN.AND P0, PT, R8, R8, PT ;  /* 0x000000080800722a */ /* 0x000fdc0003f08000 */
[----:B------:R-:W-:Y:S05]  /*10c0*/  @P0 BRA `(.L_x_49) ;  /* 0x0000000000300947 */ /* 0x000fea0003800000 */
[----:B------:R-:W-:Y:S01]  /*10d0*/  ISETP.NE.AND P0, PT, R21, R20, PT ;  /* 0x000000141500720c */ /* 0x000fe20003f05270 */
[----:B------:R-:W-:Y:S01]  /*10e0*/  IMAD.MOV.U32 R13, RZ, RZ, -0x80000 ;  /* 0xfff80000ff0d7424 */ /* 0x000fe200078e00ff */
[----:B------:R-:W-:-:S11]  /*10f0*/  MOV R12, 0x0 ;  /* 0x00000000000c7802 */ /* 0x000fd60000000f00 */
[----:B------:R-:W-:Y:S05]  /*1100*/  @!P0 BRA `(.L_x_47) ;  /* 0x0000000000348947 */ /* 0x000fea0003800000 */
[----:B------:R-:W-:Y:S02]  /*1110*/  ISETP.NE.AND P0, PT, R21, 0x7ff00000, PT ;  /* 0x7ff000001500780c */ /* 0x000fe40003f05270 */
[----:B------:R-:W-:Y:S02]  /*1120*/  LOP3.LUT R13, R7, 0x80000000, R9, 0x48, !PT ;  /* 0x80000000070d7812 */ /* 0x000fe400078e4809 */
[----:B------:R-:W-:-:S13]  /*1130*/  ISETP.EQ.OR P0, PT, R20, RZ, !P0 ;  /* 0x000000ff1400720c */ /* 0x000fda0004702670 */
[----:B------:R-:W-:Y:S02]  /*1140*/  @P0 LOP3.LUT R2, R13, 0x7ff00000, RZ, 0xfc, !PT ;  /* 0x7ff000000d020812 */ /* 0x000fe400078efcff */
[----:B------:R-:W-:Y:S01]  /*1150*/  @!P0 MOV R12, RZ ;  /* 0x000000ff000c8202 */ /* 0x000fe20000000f00 */
[----:B------:R-:W-:Y:S01]  /*1160*/  @P0 IMAD.MOV.U32 R12, RZ, RZ, RZ ;  /* 0x000000ffff0c0224 */ /* 0x000fe200078e00ff */
[----:B------:R-:W-:Y:S01]  /*1170*/  @P0 MOV R13, R2 ;  /* 0x00000002000d0202 */ /* 0x000fe20000000f00 */
[----:B------:R-:W-:Y:S06]  /*1180*/  BRA `(.L_x_47) ;  /* 0x0000000000147947 */ /* 0x000fec0003800000 */
.L_x_49:
[----:B------:R-:W-:Y:S01]  /*1190*/  LOP3.LUT R13, R9, 0x80000, RZ, 0xfc, !PT ;  /* 0x00080000090d7812 */ /* 0x000fe200078efcff */
[----:B------:R-:W-:Y:S01]  /*11a0*/  IMAD.MOV.U32 R12, RZ, RZ, R8 ;  /* 0x000000ffff0c7224 */ /* 0x000fe200078e0008 */
[----:B------:R-:W-:Y:S06]  /*11b0*/  BRA `(.L_x_47) ;  /* 0x0000000000087947 */ /* 0x000fec0003800000 */
.L_x_48:
[----:B------:R-:W-:Y:S02]  /*11c0*/  LOP3.LUT R13, R7, 0x80000, RZ, 0xfc, !PT ;  /* 0x00080000070d7812 */ /* 0x000fe400078efcff */
[----:B------:R-:W-:-:S07]  /*11d0*/  MOV R12, R6 ;  /* 0x00000006000c7202 */ /* 0x000fce0000000f00 */
.L_x_47:
[----:B------:R-:W-:Y:S05]  /*11e0*/  BSYNC.RECONVERGENT B1 ;  /* 0x0000000000017941 */ /* 0x000fea0003800200 */
.L_x_45:
[----:B------:R-:W-:Y:S02]  /*11f0*/  HFMA2 R3, -RZ, RZ, 0, 0 ;  /* 0x00000000ff037431 */ /* 0x000fe400000001ff */
[----:B------:R-:W-:-:S04]  /*1200*/  IMAD.MOV.U32 R2, RZ, RZ, R0 ;  /* 0x000000ffff027224 */ /* 0x000fc800078e0000 */
[----:B------:R-:W-:Y:S05]  /*1210*/  RET.REL.NODEC R2 `(_Z11kernel_meaniiPdS_S_S_) ;  /* 0xffffffec02787950 */ /* 0x000fea0003c3ffff */
.L_x_50:
        /* <DEDUP_REMOVED lines=14> */
.L_x_55:


//--------------------- .nv.shared.reserved.0     --------------------------
	.section	.nv.shared.reserved.0,"aw",@nobits
	.weak		__nv_reservedSMEM_offset_0_alias
	.size		__nv_reservedSMEM_offset_0_alias, 0, 64
	.other		__nv_reservedSMEM_offset_0_alias,@"STO_CUDA_RESERVED_SHARED STV_DEFAULT"
__nv_reservedSMEM_offset_0_alias:
	.zero		0
	.zero		64


//--------------------- .nv.constant0._Z11kernel_tailiiPdS_S_S_ --------------------------
	.section	.nv.constant0._Z11kernel_tailiiPdS_S_S_,"a",@progbits
	.sectionflags	@""
	.align	4
.nv.constant0._Z11kernel_tailiiPdS_S_S_:
	.zero		936


//--------------------- .nv.constant0._Z11kernel_corriiPdS_S_S_ --------------------------
	.section	.nv.constant0._Z11kernel_corriiPdS_S_S_,"a",@progbits
	.sectionflags	@""
	.align	4
.nv.constant0._Z11kernel_corriiPdS_S_S_:
	.zero		936


//--------------------- .nv.constant0._Z11kernel_diagiiPdS_S_S_ --------------------------
	.section	.nv.constant0._Z11kernel_diagiiPdS_S_S_,"a",@progbits
	.sectionflags	@""
	.align	4
.nv.constant0._Z11kernel_diagiiPdS_S_S_:
	.zero		936


//--------------------- .nv.constant0._Z13kernel_reduceiiPdS_S_S_ --------------------------
	.section	.nv.constant0._Z13kernel_reduceiiPdS_S_S_,"a",@progbits
	.sectionflags	@""
	.align	4
.nv.constant0._Z13kernel_reduceiiPdS_S_S_:
	.zero		936


//--------------------- .nv.constant0._Z13kernel_stddeviiPdS_S_S_ --------------------------
	.section	.nv.constant0._Z13kernel_stddeviiPdS_S_S_,"a",@progbits
	.sectionflags	@""
	.align	4
.nv.constant0._Z13kernel_stddeviiPdS_S_S_:
	.zero		936


//--------------------- .nv.constant0._Z11kernel_meaniiPdS_S_S_ --------------------------
	.section	.nv.constant0._Z11kernel_meaniiPdS_S_S_,"a",@progbits
	.sectionflags	@""
	.align	4
.nv.constant0._Z11kernel_meaniiPdS_S_S_:
	.zero		936


//--------------------- SYMBOLS --------------------------

	.type		.nv.reservedSmem.offset0,@object
	.size		.nv.reservedSmem.offset0,0x4
